//
// Generated by NVIDIA NVVM Compiler
//
// Compiler Build ID: CL-36424714
// Cuda compilation tools, release 13.0, V13.0.88
// Based on NVVM 20.0.0
//

.version 9.0
.target sm_100
.address_size 64

	// .globl	_Z16LU_factorizationPfS_iiii

.visible .entry _Z16LU_factorizationPfS_iiii(
	.param .u64 .ptr .align 1 _Z16LU_factorizationPfS_iiii_param_0,
	.param .u64 .ptr .align 1 _Z16LU_factorizationPfS_iiii_param_1,
	.param .u32 _Z16LU_factorizationPfS_iiii_param_2,
	.param .u32 _Z16LU_factorizationPfS_iiii_param_3,
	.param .u32 _Z16LU_factorizationPfS_iiii_param_4,
	.param .u32 _Z16LU_factorizationPfS_iiii_param_5
)
{
	.reg .pred 	%p<8>;
	.reg .b32 	%r<21>;
	.reg .b32 	%f<11>;
	.reg .b64 	%rd<15>;

	ld.param.u64 	%rd5, [_Z16LU_factorizationPfS_iiii_param_0];
	ld.param.u64 	%rd4, [_Z16LU_factorizationPfS_iiii_param_1];
	ld.param.u32 	%r8, [_Z16LU_factorizationPfS_iiii_param_2];
	ld.param.u32 	%r5, [_Z16LU_factorizationPfS_iiii_param_3];
	ld.param.u32 	%r6, [_Z16LU_factorizationPfS_iiii_param_4];
	ld.param.u32 	%r7, [_Z16LU_factorizationPfS_iiii_param_5];
	cvta.to.global.u64 	%rd1, %rd5;
	mov.u32 	%r10, %ctaid.x;
	mov.u32 	%r11, %ntid.x;
	mov.u32 	%r12, %tid.x;
	mad.lo.s32 	%r1, %r10, %r11, %r12;
	mov.u32 	%r13, %ctaid.y;
	mov.u32 	%r14, %ntid.y;
	mov.u32 	%r15, %tid.y;
	mad.lo.s32 	%r16, %r13, %r14, %r15;
	setp.ge.s32 	%p1, %r1, %r5;
	setp.ge.s32 	%p2, %r16, %r8;
	or.pred  	%p3, %p1, %p2;
	@%p3 bra 	$L__BB0_5;
	setp.le.s32 	%p4, %r16, %r6;
	setp.lt.s32 	%p5, %r1, %r7;
	or.pred  	%p6, %p4, %p5;
	@%p6 bra 	$L__BB0_5;
	mul.lo.s32 	%r17, %r6, %r5;
	add.s32 	%r3, %r17, %r1;
	mul.lo.s32 	%r18, %r5, %r16;
	add.s32 	%r19, %r7, %r18;
	add.s32 	%r20, %r17, %r7;
	add.s32 	%r4, %r18, %r1;
	setp.ne.s32 	%p7, %r1, %r7;
	mul.wide.s32 	%rd6, %r19, 4;
	add.s64 	%rd2, %rd1, %rd6;
	mul.wide.s32 	%rd7, %r20, 4;
	add.s64 	%rd3, %rd1, %rd7;
	@%p7 bra 	$L__BB0_4;
	ld.global.f32 	%f1, [%rd2];
	ld.global.f32 	%f2, [%rd3];
	div.rn.f32 	%f3, %f1, %f2;
	cvta.to.global.u64 	%rd8, %rd4;
	mul.wide.s32 	%rd9, %r4, 4;
	add.s64 	%rd10, %rd8, %rd9;
	st.global.f32 	[%rd10], %f3;
$L__BB0_4:
	mul.wide.s32 	%rd11, %r4, 4;
	add.s64 	%rd12, %rd1, %rd11;
	ld.global.f32 	%f4, [%rd12];
	mul.wide.s32 	%rd13, %r3, 4;
	add.s64 	%rd14, %rd1, %rd13;
	ld.global.f32 	%f5, [%rd14];
	ld.global.f32 	%f6, [%rd2];
	mul.f32 	%f7, %f5, %f6;
	ld.global.f32 	%f8, [%rd3];
	div.rn.f32 	%f9, %f7, %f8;
	sub.f32 	%f10, %f4, %f9;
	st.global.f32 	[%rd12], %f10;
$L__BB0_5:
	ret;

}
	// .globl	_Z8solve_LxPfS_iiii
.visible .entry _Z8solve_LxPfS_iiii(
	.param .u64 .ptr .align 1 _Z8solve_LxPfS_iiii_param_0,
	.param .u64 .ptr .align 1 _Z8solve_LxPfS_iiii_param_1,
	.param .u32 _Z8solve_LxPfS_iiii_param_2,
	.param .u32 _Z8solve_LxPfS_iiii_param_3,
	.param .u32 _Z8solve_LxPfS_iiii_param_4,
	.param .u32 _Z8solve_LxPfS_iiii_param_5
)
{
	.reg .pred 	%p<8>;
	.reg .b32 	%r<21>;
	.reg .b32 	%f<15>;
	.reg .b64 	%rd<17>;

	ld.param.u64 	%rd5, [_Z8solve_LxPfS_iiii_param_0];
	ld.param.u64 	%rd4, [_Z8solve_LxPfS_iiii_param_1];
	ld.param.u32 	%r8, [_Z8solve_LxPfS_iiii_param_2];
	ld.param.u32 	%r5, [_Z8solve_LxPfS_iiii_param_3];
	ld.param.u32 	%r6, [_Z8solve_LxPfS_iiii_param_4];
	ld.param.u32 	%r7, [_Z8solve_LxPfS_iiii_param_5];
	cvta.to.global.u64 	%rd1, %rd5;
	mov.u32 	%r10, %ctaid.x;
	mov.u32 	%r11, %ntid.x;
	mov.u32 	%r12, %tid.x;
	mad.lo.s32 	%r1, %r10, %r11, %r12;
	mov.u32 	%r13, %ctaid.y;
	mov.u32 	%r14, %ntid.y;
	mov.u32 	%r15, %tid.y;
	mad.lo.s32 	%r16, %r13, %r14, %r15;
	setp.ge.s32 	%p1, %r1, %r5;
	setp.ge.s32 	%p2, %r16, %r8;
	or.pred  	%p3, %p1, %p2;
	@%p3 bra 	$L__BB1_5;
	setp.le.s32 	%p4, %r16, %r6;
	setp.lt.s32 	%p5, %r1, %r7;
	or.pred  	%p6, %p4, %p5;
	@%p6 bra 	$L__BB1_5;
	mul.lo.s32 	%r17, %r6, %r5;
	add.s32 	%r3, %r17, %r1;
	mul.lo.s32 	%r18, %r5, %r16;
	add.s32 	%r19, %r7, %r18;
	add.s32 	%r20, %r17, %r7;
	add.s32 	%r4, %r18, %r1;
	setp.ne.s32 	%p7, %r1, %r7;
	mul.wide.s32 	%rd6, %r19, 4;
	add.s64 	%rd2, %rd1, %rd6;
	mul.wide.s32 	%rd7, %r20, 4;
	add.s64 	%rd3, %rd1, %rd7;
	@%p7 bra 	$L__BB1_4;
	cvta.to.global.u64 	%rd8, %rd4;
	mul.wide.u32 	%rd9, %r16, 4;
	add.s64 	%rd10, %rd8, %rd9;
	ld.global.f32 	%f1, [%rd10];
	mul.wide.s32 	%rd11, %r7, 4;
	add.s64 	%rd12, %rd8, %rd11;
	ld.global.f32 	%f2, [%rd12];
	ld.global.f32 	%f3, [%rd2];
	mul.f32 	%f4, %f2, %f3;
	ld.global.f32 	%f5, [%rd3];
	div.rn.f32 	%f6, %f4, %f5;
	sub.f32 	%f7, %f1, %f6;
	st.global.f32 	[%rd10], %f7;
$L__BB1_4:
	mul.wide.s32 	%rd13, %r4, 4;
	add.s64 	%rd14, %rd1, %rd13;
	ld.global.f32 	%f8, [%rd14];
	mul.wide.s32 	%rd15, %r3, 4;
	add.s64 	%rd16, %rd1, %rd15;
	ld.global.f32 	%f9, [%rd16];
	ld.global.f32 	%f10, [%rd2];
	mul.f32 	%f11, %f9, %f10;
	ld.global.f32 	%f12, [%rd3];
	div.rn.f32 	%f13, %f11, %f12;
	sub.f32 	%f14, %f8, %f13;
	st.global.f32 	[%rd14], %f14;
$L__BB1_5:
	ret;

}
	// .globl	_Z8solve_UxPfS_iiii
.visible .entry _Z8solve_UxPfS_iiii(
	.param .u64 .ptr .align 1 _Z8solve_UxPfS_iiii_param_0,
	.param .u64 .ptr .align 1 _Z8solve_UxPfS_iiii_param_1,
	.param .u32 _Z8solve_UxPfS_iiii_param_2,
	.param .u32 _Z8solve_UxPfS_iiii_param_3,
	.param .u32 _Z8solve_UxPfS_iiii_param_4,
	.param .u32 _Z8solve_UxPfS_iiii_param_5
)
{
	.reg .pred 	%p<7>;
	.reg .b32 	%r<21>;
	.reg .b32 	%f<8>;
	.reg .b64 	%rd<11>;

	ld.param.u64 	%rd1, [_Z8solve_UxPfS_iiii_param_0];
	ld.param.u32 	%r6, [_Z8solve_UxPfS_iiii_param_2];
	ld.param.u32 	%r3, [_Z8solve_UxPfS_iiii_param_3];
	ld.param.u32 	%r4, [_Z8solve_UxPfS_iiii_param_4];
	ld.param.u32 	%r5, [_Z8solve_UxPfS_iiii_param_5];
	mov.u32 	%r8, %ctaid.x;
	mov.u32 	%r9, %ntid.x;
	mov.u32 	%r10, %tid.x;
	mad.lo.s32 	%r1, %r8, %r9, %r10;
	mov.u32 	%r11, %ctaid.y;
	mov.u32 	%r12, %ntid.y;
	mov.u32 	%r13, %tid.y;
	mad.lo.s32 	%r14, %r11, %r12, %r13;
	setp.ge.s32 	%p1, %r1, %r3;
	setp.ge.s32 	%p2, %r14, %r6;
	or.pred  	%p3, %p1, %p2;
	@%p3 bra 	$L__BB2_3;
	setp.ge.s32 	%p4, %r14, %r4;
	setp.gt.s32 	%p5, %r1, %r5;
	or.pred  	%p6, %p4, %p5;
	@%p6 bra 	$L__BB2_3;
	cvta.to.global.u64 	%rd2, %rd1;
	mul.lo.s32 	%r15, %r4, %r3;
	add.s32 	%r16, %r15, %r1;
	mul.lo.s32 	%r17, %r3, %r14;
	add.s32 	%r18, %r5, %r17;
	add.s32 	%r19, %r15, %r5;
	add.s32 	%r20, %r17, %r1;
	mul.wide.s32 	%rd3, %r20, 4;
	add.s64 	%rd4, %rd2, %rd3;
	ld.global.f32 	%f1, [%rd4];
	mul.wide.s32 	%rd5, %r16, 4;
	add.s64 	%rd6, %rd2, %rd5;
	ld.global.f32 	%f2, [%rd6];
	mul.wide.s32 	%rd7, %r18, 4;
	add.s64 	%rd8, %rd2, %rd7;
	ld.global.f32 	%f3, [%rd8];
	mul.f32 	%f4, %f2, %f3;
	mul.wide.s32 	%rd9, %r19, 4;
	add.s64 	%rd10, %rd2, %rd9;
	ld.global.f32 	%f5, [%rd10];
	div.rn.f32 	%f6, %f4, %f5;
	sub.f32 	%f7, %f1, %f6;
	st.global.f32 	[%rd4], %f7;
$L__BB2_3:
	ret;

}


// ===== COMPILED SASS (sm_100) =====

	.target	sm_100

	.elftype	@"ET_EXEC"


//--------------------- .note.nv.tkinfo           --------------------------
	.section	.note.nv.tkinfo,"",@"SHT_NOTE"
	.sectionflags	@"SHF_NOTE_NV_TKINFO"
	.tkinfo
        /*0018*/ 	.word	0x00000002
        /*0030*/ 	.string	""
        /*0030*/ 	.string	"ptxas"
        /*0030*/ 	.string	"Cuda compilation tools, release 13.0, V13.0.88"
        /*0030*/ 	.string	"Build cuda_13.0.r13.0/compiler.36424714_0"
        /*0030*/ 	.string	"-arch sm_100 -m 64 "



//--------------------- .note.nv.cuinfo           --------------------------
	.section	.note.nv.cuinfo,"",@"SHT_NOTE"
	.sectionflags	@"SHF_NOTE_NV_CUINFO"
        /*0018*/ 	.short	0x0002
        /*001a*/ 	.short	0x0064
        /*001c*/ 	.short	0x0082
	.zero		2


//--------------------- .nv.info                  --------------------------
	.section	.nv.info,"",@"SHT_CUDA_INFO"
	.align	4


	//----- nvinfo : EIATTR_REGCOUNT
	.align		4
        /*0000*/ 	.byte	0x04, 0x2f
        /*0002*/ 	.short	(.L_1 - .L_0)
	.align		4
.L_0:
        /*0004*/ 	.word	index@(_Z16LU_factorizationPfS_iiii)
        /*0008*/ 	.word	0x00000014


	//----- nvinfo : EIATTR_FRAME_SIZE
	.align		4
.L_1:
        /*000c*/ 	.byte	0x04, 0x11
        /*000e*/ 	.short	(.L_3 - .L_2)
	.align		4
.L_2:
        /*0010*/ 	.word	index@($__internal_2_$__cuda_sm3x_div_rn_noftz_f32_slowpath)
        /*0014*/ 	.word	0x00000000


	//----- nvinfo : EIATTR_FRAME_SIZE
	.align		4
.L_3:
        /*0018*/ 	.byte	0x04, 0x11
        /*001a*/ 	.short	(.L_5 - .L_4)
	.align		4
.L_4:
        /*001c*/ 	.word	index@(_Z16LU_factorizationPfS_iiii)
        /*0020*/ 	.word	0x00000000


	//----- nvinfo : EIATTR_REGCOUNT
	.align		4
.L_5:
        /*0024*/ 	.byte	0x04, 0x2f
        /*0026*/ 	.short	(.L_7 - .L_6)
	.align		4
.L_6:
        /*0028*/ 	.word	index@(_Z8solve_LxPfS_iiii)
        /*002c*/ 	.word	0x00000016


	//----- nvinfo : EIATTR_FRAME_SIZE
	.align		4
.L_7:
        /*0030*/ 	.byte	0x04, 0x11
        /*0032*/ 	.short	(.L_9 - .L_8)
	.align		4
.L_8:
        /*0034*/ 	.word	index@($__internal_1_$__cuda_sm3x_div_rn_noftz_f32_slowpath)
        /*0038*/ 	.word	0x00000000


	//----- nvinfo : EIATTR_FRAME_SIZE
	.align		4
.L_9:
        /*003c*/ 	.byte	0x04, 0x11
        /*003e*/ 	.short	(.L_11 - .L_10)
	.align		4
.L_10:
        /*0040*/ 	.word	index@(_Z8solve_LxPfS_iiii)
        /*0044*/ 	.word	0x00000000


	//----- nvinfo : EIATTR_REGCOUNT
	.align		4
.L_11:
        /*0048*/ 	.byte	0x04, 0x2f
        /*004a*/ 	.short	(.L_13 - .L_12)
	.align		4
.L_12:
        /*004c*/ 	.word	index@(_Z8solve_UxPfS_iiii)
        /*0050*/ 	.word	0x00000012


	//----- nvinfo : EIATTR_FRAME_SIZE
	.align		4
.L_13:
        /*0054*/ 	.byte	0x04, 0x11
        /*0056*/ 	.short	(.L_15 - .L_14)
	.align		4
.L_14:
        /*0058*/ 	.word	index@($__internal_0_$__cuda_sm3x_div_rn_noftz_f32_slowpath)
        /*005c*/ 	.word	0x00000000


	//----- nvinfo : EIATTR_FRAME_SIZE
	.align		4
.L_15:
        /*0060*/ 	.byte	0x04, 0x11
        /*0062*/ 	.short	(.L_17 - .L_16)
	.align		4
.L_16:
        /*0064*/ 	.word	index@(_Z8solve_UxPfS_iiii)
        /*0068*/ 	.word	0x00000000


	//----- nvinfo : EIATTR_MIN_STACK_SIZE
	.align		4
.L_17:
        /*006c*/ 	.byte	0x04, 0x12
        /*006e*/ 	.short	(.L_19 - .L_18)
	.align		4
.L_18:
        /*0070*/ 	.word	index@(_Z8solve_UxPfS_iiii)
        /*0074*/ 	.word	0x00000000


	//----- nvinfo : EIATTR_MIN_STACK_SIZE
	.align		4
.L_19:
        /*0078*/ 	.byte	0x04, 0x12
        /*007a*/ 	.short	(.L_21 - .L_20)
	.align		4
.L_20:
        /*007c*/ 	.word	index@(_Z8solve_LxPfS_iiii)
        /*0080*/ 	.word	0x00000000


	//----- nvinfo : EIATTR_MIN_STACK_SIZE
	.align		4
.L_21:
        /*0084*/ 	.byte	0x04, 0x12
        /*0086*/ 	.short	(.L_23 - .L_22)
	.align		4
.L_22:
        /*0088*/ 	.word	index@(_Z16LU_factorizationPfS_iiii)
        /*008c*/ 	.word	0x00000000
.L_23:


//--------------------- .nv.compat                --------------------------
	.section	.nv.compat,"",@"SHT_CUDA_COMPAT_INFO"
	.align	4
        /*0000*/ 	.byte	0x02, 0x09, 0x00, 0x00, 0x02, 0x02, 0x01, 0x00, 0x02, 0x05, 0x05, 0x00, 0x03, 0x07, 0x01, 0x01
        /*0010*/ 	.byte	0x02, 0x03, 0x00, 0x00, 0x02, 0x06, 0x01, 0x00, 0x04, 0x0b, 0x08, 0x00, 0x01, 0x00, 0x00, 0x00
        /*0020*/ 	.byte	0x00, 0x00, 0x00, 0x00


//--------------------- .nv.info._Z8solve_UxPfS_iiii --------------------------
	.section	.nv.info._Z8solve_UxPfS_iiii,"",@"SHT_CUDA_INFO"
	.sectionflags	@""
	.align	4


	//----- nvinfo : EIATTR_CUDA_API_VERSION
	.align		4
        /*0000*/ 	.byte	0x04, 0x37
        /*0002*/ 	.short	(.L_25 - .L_24)
.L_24:
        /*0004*/ 	.word	0x00000082


	//----- nvinfo : EIATTR_KPARAM_INFO
	.align		4
.L_25:
        /*0008*/ 	.byte	0x04, 0x17
        /*000a*/ 	.short	(.L_27 - .L_26)
.L_26:
        /*000c*/ 	.word	0x00000000
        /*0010*/ 	.short	0x0005
        /*0012*/ 	.short	0x001c
        /*0014*/ 	.byte	0x00, 0xf0, 0x11, 0x00


	//----- nvinfo : EIATTR_KPARAM_INFO
	.align		4
.L_27:
        /*0018*/ 	.byte	0x04, 0x17
        /*001a*/ 	.short	(.L_29 - .L_28)
.L_28:
        /*001c*/ 	.word	0x00000000
        /*0020*/ 	.short	0x0004
        /*0022*/ 	.short	0x0018
        /*0024*/ 	.byte	0x00, 0xf0, 0x11, 0x00


	//----- nvinfo : EIATTR_KPARAM_INFO
	.align		4
.L_29:
        /*0028*/ 	.byte	0x04, 0x17
        /*002a*/ 	.short	(.L_31 - .L_30)
.L_30:
        /*002c*/ 	.word	0x00000000
        /*0030*/ 	.short	0x0003
        /*0032*/ 	.short	0x0014
        /*0034*/ 	.byte	0x00, 0xf0, 0x11, 0x00


	//----- nvinfo : EIATTR_KPARAM_INFO
	.align		4
.L_31:
        /*0038*/ 	.byte	0x04, 0x17
        /*003a*/ 	.short	(.L_33 - .L_32)
.L_32:
        /*003c*/ 	.word	0x00000000
        /*0040*/ 	.short	0x0002
        /*0042*/ 	.short	0x0010
        /*0044*/ 	.byte	0x00, 0xf0, 0x11, 0x00


	//----- nvinfo : EIATTR_KPARAM_INFO
	.align		4
.L_33:
        /*0048*/ 	.byte	0x04, 0x17
        /*004a*/ 	.short	(.L_35 - .L_34)
.L_34:
        /*004c*/ 	.word	0x00000000
        /*0050*/ 	.short	0x0001
        /*0052*/ 	.short	0x0008
        /*0054*/ 	.byte	0x00, 0xf5, 0x21, 0x00


	//----- nvinfo : EIATTR_KPARAM_INFO
	.align		4
.L_35:
        /*0058*/ 	.byte	0x04, 0x17
        /*005a*/ 	.short	(.L_37 - .L_36)
.L_36:
        /*005c*/ 	.word	0x00000000
        /*0060*/ 	.short	0x0000
        /*0062*/ 	.short	0x0000
        /*0064*/ 	.byte	0x00, 0xf5, 0x21, 0x00


	//----- nvinfo : EIATTR_SPARSE_MMA_MASK
	.align		4
.L_37:
        /*0068*/ 	.byte	0x03, 0x50
        /*006a*/ 	.short	0x0000


	//----- nvinfo : EIATTR_MAXREG_COUNT
	.align		4
        /*006c*/ 	.byte	0x03, 0x1b
        /*006e*/ 	.short	0x00ff


	//----- nvinfo : EIATTR_MERCURY_ISA_VERSION
	.align		4
        /*0070*/ 	.byte	0x03, 0x5f
        /*0072*/ 	.short	0x0101


	//----- nvinfo : EIATTR_VRC_CTA_INIT_COUNT
	.align		4
        /*0074*/ 	.byte	0x02, 0x4a
	.zero		1
	.zero		1


	//----- nvinfo : EIATTR_EXIT_INSTR_OFFSETS
	.align		4
        /*0078*/ 	.byte	0x04, 0x1c
        /*007a*/ 	.short	(.L_39 - .L_38)


	//   ....[0]....
.L_38:
        /*007c*/ 	.word	0x000000c0


	//   ....[1]....
        /*0080*/ 	.word	0x00000100


	//   ....[2]....
        /*0084*/ 	.word	0x000002f0


	//----- nvinfo : EIATTR_CRS_STACK_SIZE
	.align		4
.L_39:
        /*0088*/ 	.byte	0x04, 0x1e
        /*008a*/ 	.short	(.L_41 - .L_40)
.L_40:
        /*008c*/ 	.word	0x00000000


	//----- nvinfo : EIATTR_CBANK_PARAM_SIZE
	.align		4
.L_41:
        /*0090*/ 	.byte	0x03, 0x19
        /*0092*/ 	.short	0x0020


	//----- nvinfo : EIATTR_PARAM_CBANK
	.align		4
        /*0094*/ 	.byte	0x04, 0x0a
        /*0096*/ 	.short	(.L_43 - .L_42)
	.align		4
.L_42:
        /*0098*/ 	.word	index@(.nv.constant0._Z8solve_UxPfS_iiii)
        /*009c*/ 	.short	0x0380
        /*009e*/ 	.short	0x0020


	//----- nvinfo : EIATTR_SW_WAR
	.align		4
.L_43:
        /*00a0*/ 	.byte	0x04, 0x36
        /*00a2*/ 	.short	(.L_45 - .L_44)
.L_44:
        /*00a4*/ 	.word	0x00000008
.L_45:


//--------------------- .nv.info._Z8solve_LxPfS_iiii --------------------------
	.section	.nv.info._Z8solve_LxPfS_iiii,"",@"SHT_CUDA_INFO"
	.sectionflags	@""
	.align	4


	//----- nvinfo : EIATTR_CUDA_API_VERSION
	.align		4
        /*0000*/ 	.byte	0x04, 0x37
        /*0002*/ 	.short	(.L_47 - .L_46)
.L_46:
        /*0004*/ 	.word	0x00000082


	//----- nvinfo : EIATTR_KPARAM_INFO
	.align		4
.L_47:
        /*0008*/ 	.byte	0x04, 0x17
        /*000a*/ 	.short	(.L_49 - .L_48)
.L_48:
        /*000c*/ 	.word	0x00000000
        /*0010*/ 	.short	0x0005
        /*0012*/ 	.short	0x001c
        /*0014*/ 	.byte	0x00, 0xf0, 0x11, 0x00


	//----- nvinfo : EIATTR_KPARAM_INFO
	.align		4
.L_49:
        /*0018*/ 	.byte	0x04, 0x17
        /*001a*/ 	.short	(.L_51 - .L_50)
.L_50:
        /*001c*/ 	.word	0x00000000
        /*0020*/ 	.short	0x0004
        /*0022*/ 	.short	0x0018
        /*0024*/ 	.byte	0x00, 0xf0, 0x11, 0x00


	//----- nvinfo : EIATTR_KPARAM_INFO
	.align		4
.L_51:
        /*0028*/ 	.byte	0x04, 0x17
        /*002a*/ 	.short	(.L_53 - .L_52)
.L_52:
        /*002c*/ 	.word	0x00000000
        /*0030*/ 	.short	0x0003
        /*0032*/ 	.short	0x0014
        /*0034*/ 	.byte	0x00, 0xf0, 0x11, 0x00


	//----- nvinfo : EIATTR_KPARAM_INFO
	.align		4
.L_53:
        /*0038*/ 	.byte	0x04, 0x17
        /*003a*/ 	.short	(.L_55 - .L_54)
.L_54:
        /*003c*/ 	.word	0x00000000
        /*0040*/ 	.short	0x0002
        /*0042*/ 	.short	0x0010
        /*0044*/ 	.byte	0x00, 0xf0, 0x11, 0x00


	//----- nvinfo : EIATTR_KPARAM_INFO
	.align		4
.L_55:
        /*0048*/ 	.byte	0x04, 0x17
        /*004a*/ 	.short	(.L_57 - .L_56)
.L_56:
        /*004c*/ 	.word	0x00000000
        /*0050*/ 	.short	0x0001
        /*0052*/ 	.short	0x0008
        /*0054*/ 	.byte	0x00, 0xf5, 0x21, 0x00


	//----- nvinfo : EIATTR_KPARAM_INFO
	.align		4
.L_57:
        /*0058*/ 	.byte	0x04, 0x17
        /*005a*/ 	.short	(.L_59 - .L_58)
.L_58:
        /*005c*/ 	.word	0x00000000
        /*0060*/ 	.short	0x0000
        /*0062*/ 	.short	0x0000
        /*0064*/ 	.byte	0x00, 0xf5, 0x21, 0x00


	//----- nvinfo : EIATTR_SPARSE_MMA_MASK
	.align		4
.L_59:
        /*0068*/ 	.byte	0x03, 0x50
        /*006a*/ 	.short	0x0000


	//----- nvinfo : EIATTR_MAXREG_COUNT
	.align		4
        /*006c*/ 	.byte	0x03, 0x1b
        /*006e*/ 	.short	0x00ff


	//----- nvinfo : EIATTR_MERCURY_ISA_VERSION
	.align		4
        /*0070*/ 	.byte	0x03, 0x5f
        /*0072*/ 	.short	0x0101


	//----- nvinfo : EIATTR_VRC_CTA_INIT_COUNT
	.align		4
        /*0074*/ 	.byte	0x02, 0x4a
	.zero		1
	.zero		1


	//----- nvinfo : EIATTR_EXIT_INSTR_OFFSETS
	.align		4
        /*0078*/ 	.byte	0x04, 0x1c
        /*007a*/ 	.short	(.L_61 - .L_60)


	//   ....[0]....
.L_60:
        /*007c*/ 	.word	0x000000c0


	//   ....[1]....
        /*0080*/ 	.word	0x00000100


	//   ....[2]....
        /*0084*/ 	.word	0x000004c0


	//----- nvinfo : EIATTR_CRS_STACK_SIZE
	.align		4
.L_61:
        /*0088*/ 	.byte	0x04, 0x1e
        /*008a*/ 	.short	(.L_63 - .L_62)
.L_62:
        /*008c*/ 	.word	0x00000000


	//----- nvinfo : EIATTR_CBANK_PARAM_SIZE
	.align		4
.L_63:
        /*0090*/ 	.byte	0x03, 0x19
        /*0092*/ 	.short	0x0020


	//----- nvinfo : EIATTR_PARAM_CBANK
	.align		4
        /*0094*/ 	.byte	0x04, 0x0a
        /*0096*/ 	.short	(.L_65 - .L_64)
	.align		4
.L_64:
        /*0098*/ 	.word	index@(.nv.constant0._Z8solve_LxPfS_iiii)
        /*009c*/ 	.short	0x0380
        /*009e*/ 	.short	0x0020


	//----- nvinfo : EIATTR_SW_WAR
	.align		4
.L_65:
        /*00a0*/ 	.byte	0x04, 0x36
        /*00a2*/ 	.short	(.L_67 - .L_66)
.L_66:
        /*00a4*/ 	.word	0x00000008
.L_67:


//--------------------- .nv.info._Z16LU_factorizationPfS_iiii --------------------------
	.section	.nv.info._Z16LU_factorizationPfS_iiii,"",@"SHT_CUDA_INFO"
	.sectionflags	@""
	.align	4


	//----- nvinfo : EIATTR_CUDA_API_VERSION
	.align		4
        /*0000*/ 	.byte	0x04, 0x37
        /*0002*/ 	.short	(.L_69 - .L_68)
.L_68:
        /*0004*/ 	.word	0x00000082


	//----- nvinfo : EIATTR_KPARAM_INFO
	.align		4
.L_69:
        /*0008*/ 	.byte	0x04, 0x17
        /*000a*/ 	.short	(.L_71 - .L_70)
.L_70:
        /*000c*/ 	.word	0x00000000
        /*0010*/ 	.short	0x0005
        /*0012*/ 	.short	0x001c
        /*0014*/ 	.byte	0x00, 0xf0, 0x11, 0x00


	//----- nvinfo : EIATTR_KPARAM_INFO
	.align		4
.L_71:
        /*0018*/ 	.byte	0x04, 0x17
        /*001a*/ 	.short	(.L_73 - .L_72)
.L_72:
        /*001c*/ 	.word	0x00000000
        /*0020*/ 	.short	0x0004
        /*0022*/ 	.short	0x0018
        /*0024*/ 	.byte	0x00, 0xf0, 0x11, 0x00


	//----- nvinfo : EIATTR_KPARAM_INFO
	.align		4
.L_73:
        /*0028*/ 	.byte	0x04, 0x17
        /*002a*/ 	.short	(.L_75 - .L_74)
.L_74:
        /*002c*/ 	.word	0x00000000
        /*0030*/ 	.short	0x0003
        /*0032*/ 	.short	0x0014
        /*0034*/ 	.byte	0x00, 0xf0, 0x11, 0x00


	//----- nvinfo : EIATTR_KPARAM_INFO
	.align		4
.L_75:
        /*0038*/ 	.byte	0x04, 0x17
        /*003a*/ 	.short	(.L_77 - .L_76)
.L_76:
        /*003c*/ 	.word	0x00000000
        /*0040*/ 	.short	0x0002
        /*0042*/ 	.short	0x0010
        /*0044*/ 	.byte	0x00, 0xf0, 0x11, 0x00


	//----- nvinfo : EIATTR_KPARAM_INFO
	.align		4
.L_77:
        /*0048*/ 	.byte	0x04, 0x17
        /*004a*/ 	.short	(.L_79 - .L_78)
.L_78:
        /*004c*/ 	.word	0x00000000
        /*0050*/ 	.short	0x0001
        /*0052*/ 	.short	0x0008
        /*0054*/ 	.byte	0x00, 0xf5, 0x21, 0x00


	//----- nvinfo : EIATTR_KPARAM_INFO
	.align		4
.L_79:
        /*0058*/ 	.byte	0x04, 0x17
        /*005a*/ 	.short	(.L_81 - .L_80)
.L_80:
        /*005c*/ 	.word	0x00000000
        /*0060*/ 	.short	0x0000
        /*0062*/ 	.short	0x0000
        /*0064*/ 	.byte	0x00, 0xf5, 0x21, 0x00


	//----- nvinfo : EIATTR_SPARSE_MMA_MASK
	.align		4
.L_81:
        /*0068*/ 	.byte	0x03, 0x50
        /*006a*/ 	.short	0x0000


	//----- nvinfo : EIATTR_MAXREG_COUNT
	.align		4
        /*006c*/ 	.byte	0x03, 0x1b
        /*006e*/ 	.short	0x00ff


	//----- nvinfo : EIATTR_MERCURY_ISA_VERSION
	.align		4
        /*0070*/ 	.byte	0x03, 0x5f
        /*0072*/ 	.short	0x0101


	//----- nvinfo : EIATTR_VRC_CTA_INIT_COUNT
	.align		4
        /*0074*/ 	.byte	0x02, 0x4a
	.zero		1
	.zero		1


	//----- nvinfo : EIATTR_EXIT_INSTR_OFFSETS
	.align		4
        /*0078*/ 	.byte	0x04, 0x1c
        /*007a*/ 	.short	(.L_83 - .L_82)


	//   ....[0]....
.L_82:
        /*007c*/ 	.word	0x000000c0


	//   ....[1]....
        /*0080*/ 	.word	0x00000100


	//   ....[2]....
        /*0084*/ 	.word	0x00000460


	//----- nvinfo : EIATTR_CRS_STACK_SIZE
	.align		4
.L_83:
        /*0088*/ 	.byte	0x04, 0x1e
        /*008a*/ 	.short	(.L_85 - .L_84)
.L_84:
        /*008c*/ 	.word	0x00000000


	//----- nvinfo : EIATTR_CBANK_PARAM_SIZE
	.align		4
.L_85:
        /*0090*/ 	.byte	0x03, 0x19
        /*0092*/ 	.short	0x0020


	//----- nvinfo : EIATTR_PARAM_CBANK
	.align		4
        /*0094*/ 	.byte	0x04, 0x0a
        /*0096*/ 	.short	(.L_87 - .L_86)
	.align		4
.L_86:
        /*0098*/ 	.word	index@(.nv.constant0._Z16LU_factorizationPfS_iiii)
        /*009c*/ 	.short	0x0380
        /*009e*/ 	.short	0x0020


	//----- nvinfo : EIATTR_SW_WAR
	.align		4
.L_87:
        /*00a0*/ 	.byte	0x04, 0x36
        /*00a2*/ 	.short	(.L_89 - .L_88)
.L_88:
        /*00a4*/ 	.word	0x00000008
.L_89:


//--------------------- .nv.callgraph             --------------------------
	.section	.nv.callgraph,"",@"SHT_CUDA_CALLGRAPH"
	.align	4
	.sectionentsize	8
	.align		4
        /*0000*/ 	.word	0x00000000
	.align		4
        /*0004*/ 	.word	0xffffffff
	.align		4
        /*0008*/ 	.word	0x00000000
	.align		4
        /*000c*/ 	.word	0xfffffffe
	.align		4
        /*0010*/ 	.word	0x00000000
	.align		4
        /*0014*/ 	.word	0xfffffffd
	.align		4
        /*0018*/ 	.word	0x00000000
	.align		4
        /*001c*/ 	.word	0xfffffffc


//--------------------- .text._Z8solve_UxPfS_iiii --------------------------
	.section	.text._Z8solve_UxPfS_iiii,"ax",@progbits
	.align	128
        .global         _Z8solve_UxPfS_iiii
        .type           _Z8solve_UxPfS_iiii,@function
        .size           _Z8solve_UxPfS_iiii,(.L_x_50 - _Z8solve_UxPfS_iiii)
        .other          _Z8solve_UxPfS_iiii,@"STO_CUDA_ENTRY STV_DEFAULT"
_Z8solve_UxPfS_iiii:
.text._Z8solve_UxPfS_iiii:
[----:B------:R-:W-:Y:S01]  /*0000*/  LDC R1, c[0x0][0x37c] ;  /* 0x0000df00ff017b82 */ /* 0x000fe20000000800 */
[----:B------:R-:W0:Y:S07]  /*0010*/  S2R R2, SR_TID.Y ;  /* 0x0000000000027919 */ /* 0x000e2e0000002200 */
[----:B------:R-:W1:Y:S01]  /*0020*/  LDC R0, c[0x0][0x360] ;  /* 0x0000d800ff007b82 */ /* 0x000e620000000800 */
[----:B------:R-:W2:Y:S01]  /*0030*/  LDCU.64 UR6, c[0x0][0x390] ;  /* 0x00007200ff0677ac */ /* 0x000ea20008000a00 */
[----:B------:R-:W1:Y:S06]  /*0040*/  S2R R3, SR_TID.X ;  /* 0x0000000000037919 */ /* 0x000e6c0000002100 */
[----:B------:R-:W0:Y:S08]  /*0050*/  S2UR UR5, SR_CTAID.Y ;  /* 0x00000000000579c3 */ /* 0x000e300000002600 */
[----:B------:R-:W0:Y:S08]  /*0060*/  LDC R13, c[0x0][0x364] ;  /* 0x0000d900ff0d7b82 */ /* 0x000e300000000800 */
[----:B------:R-:W1:Y:S01]  /*0070*/  S2UR UR4, SR_CTAID.X ;  /* 0x00000000000479c3 */ /* 0x000e620000002500 */
[----:B0-----:R-:W-:-:S05]  /*0080*/  IMAD R13, R13, UR5, R2 ;  /* 0x000000050d0d7c24 */ /* 0x001fca000f8e0202 */
[----:B--2---:R-:W-:Y:S01]  /*0090*/  ISETP.GE.AND P0, PT, R13, UR6, PT ;  /* 0x000000060d007c0c */ /* 0x004fe2000bf06270 */
[----:B-1----:R-:W-:-:S05]  /*00a0*/  IMAD R0, R0, UR4, R3 ;  /* 0x0000000400007c24 */ /* 0x002fca000f8e0203 */
[----:B------:R-:W-:-:S13]  /*00b0*/  ISETP.GE.OR P0, PT, R0, UR7, P0 ;  /* 0x0000000700007c0c */ /* 0x000fda0008706670 */
[----:B------:R-:W-:Y:S05]  /*00c0*/  @P0 EXIT ;  /* 0x000000000000094d */ /* 0x000fea0003800000 */
[----:B------:R-:W0:Y:S02]  /*00d0*/  LDC.64 R8, c[0x0][0x398] ;  /* 0x0000e600ff087b82 */ /* 0x000e240000000a00 */
[----:B0-----:R-:W-:-:S04]  /*00e0*/  ISETP.GT.AND P0, PT, R0, R9, PT ;  /* 0x000000090000720c */ /* 0x001fc80003f04270 */
[----:B------:R-:W-:-:S13]  /*00f0*/  ISETP.GE.OR P0, PT, R13, R8, P0 ;  /* 0x000000080d00720c */ /* 0x000fda0000706670 */
[----:B------:R-:W-:Y:S05]  /*0100*/  @P0 EXIT ;  /* 0x000000000000094d */ /* 0x000fea0003800000 */
[----:B------:R-:W0:Y:S01]  /*0110*/  LDC.64 R4, c[0x0][0x380] ;  /* 0x0000e000ff047b82 */ /* 0x000e220000000a00 */
[----:B------:R-:W1:Y:S01]  /*0120*/  LDCU.64 UR4, c[0x0][0x358] ;  /* 0x00006b00ff0477ac */ /* 0x000e620008000a00 */
[C-C-:B------:R-:W-:Y:S02]  /*0130*/  IMAD R11, R8.reuse, UR7, R9.reuse ;  /* 0x00000007080b7c24 */ /* 0x140fe4000f8e0209 */
[----:B------:R-:W-:Y:S02]  /*0140*/  IMAD R7, R8, UR7, R0 ;  /* 0x0000000708077c24 */ /* 0x000fe4000f8e0200 */
[----:B------:R-:W-:Y:S02]  /*0150*/  IMAD R9, R13, UR7, R9 ;  /* 0x000000070d097c24 */ /* 0x000fe4000f8e0209 */
[----:B0-----:R-:W-:-:S05]  /*0160*/  IMAD.WIDE R10, R11, 0x4, R4 ;  /* 0x000000040b0a7825 */ /* 0x001fca00078e0204 */
[----:B-1----:R-:W2:Y:S01]  /*0170*/  LDG.E R3, desc[UR4][R10.64] ;  /* 0x000000040a037981 */ /* 0x002ea2000c1e1900 */
[----:B------:R-:W-:-:S04]  /*0180*/  IMAD.WIDE R6, R7, 0x4, R4 ;  /* 0x0000000407067825 */ /* 0x000fc800078e0204 */
[----:B------:R-:W-:Y:S02]  /*0190*/  IMAD.WIDE R8, R9, 0x4, R4 ;  /* 0x0000000409087825 */ /* 0x000fe400078e0204 */
[----:B------:R-:W3:Y:S04]  /*01a0*/  LDG.E R6, desc[UR4][R6.64] ;  /* 0x0000000406067981 */ /* 0x000ee8000c1e1900 */
[----:B------:R-:W3:Y:S01]  /*01b0*/  LDG.E R9, desc[UR4][R8.64] ;  /* 0x0000000408097981 */ /* 0x000ee2000c1e1900 */
[----:B------:R-:W-:-:S04]  /*01c0*/  IMAD R13, R13, UR7, R0 ;  /* 0x000000070d0d7c24 */ /* 0x000fc8000f8e0200 */
[----:B------:R-:W-:-:S05]  /*01d0*/  IMAD.WIDE R4, R13, 0x4, R4 ;  /* 0x000000040d047825 */ /* 0x000fca00078e0204 */
[----:B------:R0:W5:Y:S01]  /*01e0*/  LDG.E R2, desc[UR4][R4.64] ;  /* 0x0000000404027981 */ /* 0x000162000c1e1900 */
[----:B------:R-:W-:Y:S01]  /*01f0*/  BSSY.RECONVERGENT B0, `(.L_x_0) ;  /* 0x000000d000007945 */ /* 0x000fe20003800200 */
[----:B--2---:R-:W1:Y:S01]  /*0200*/  MUFU.RCP R12, R3 ;  /* 0x00000003000c7308 */ /* 0x004e620000001000 */
[----:B---3--:R-:W-:-:S07]  /*0210*/  FMUL R0, R6, R9 ;  /* 0x0000000906007220 */ /* 0x008fce0000400000 */
[----:B------:R-:W2:Y:S01]  /*0220*/  FCHK P0, R0, R3 ;  /* 0x0000000300007302 */ /* 0x000ea20000000000 */
[----:B-1----:R-:W-:-:S04]  /*0230*/  FFMA R11, -R3, R12, 1 ;  /* 0x3f800000030b7423 */ /* 0x002fc8000000010c */
[----:B------:R-:W-:-:S04]  /*0240*/  FFMA R11, R12, R11, R12 ;  /* 0x0000000b0c0b7223 */ /* 0x000fc8000000000c */
[----:B------:R-:W-:-:S04]  /*0250*/  FFMA R10, R0, R11, RZ ;  /* 0x0000000b000a7223 */ /* 0x000fc800000000ff */
[----:B------:R-:W-:-:S04]  /*0260*/  FFMA R6, -R3, R10, R0 ;  /* 0x0000000a03067223 */ /* 0x000fc80000000100 */
[----:B------:R-:W-:Y:S01]  /*0270*/  FFMA R11, R11, R6, R10 ;  /* 0x000000060b0b7223 */ /* 0x000fe2000000000a */
[----:B0-2---:R-:W-:Y:S06]  /*0280*/  @!P0 BRA `(.L_x_1) ;  /* 0x00000000000c8947 */ /* 0x005fec0003800000 */
[----:B------:R-:W-:-:S07]  /*0290*/  MOV R6, 0x2b0 ;  /* 0x000002b000067802 */ /* 0x000fce0000000f00 */
[----:B-----5:R-:W-:Y:S05]  /*02a0*/  CALL.REL.NOINC `($__internal_0_$__cuda_sm3x_div_rn_noftz_f32_slowpath) ;  /* 0x0000000000147944 */ /* 0x020fea0003c00000 */
[----:B------:R-:W-:-:S07]  /*02b0*/  IMAD.MOV.U32 R11, RZ, RZ, R0 ;  /* 0x000000ffff0b7224 */ /* 0x000fce00078e0000 */
.L_x_1:
[----:B------:R-:W-:Y:S05]  /*02c0*/  BSYNC.RECONVERGENT B0 ;  /* 0x0000000000007941 */ /* 0x000fea0003800200 */
.L_x_0:
[----:B-----5:R-:W-:-:S05]  /*02d0*/  FADD R11, R2, -R11 ;  /* 0x8000000b020b7221 */ /* 0x020fca0000000000 */
[----:B------:R-:W-:Y:S01]  /*02e0*/  STG.E desc[UR4][R4.64], R11 ;  /* 0x0000000b04007986 */ /* 0x000fe2000c101904 */
[----:B------:R-:W-:Y:S05]  /*02f0*/  EXIT ;  /* 0x000000000000794d */ /* 0x000fea0003800000 */
        .weak           $__internal_0_$__cuda_sm3x_div_rn_noftz_f32_slowpath
        .type           $__internal_0_$__cuda_sm3x_div_rn_noftz_f32_slowpath,@function
        .size           $__internal_0_$__cuda_sm3x_div_rn_noftz_f32_slowpath,(.L_x_50 - $__internal_0_$__cuda_sm3x_div_rn_noftz_f32_slowpath)
$__internal_0_$__cuda_sm3x_div_rn_noftz_f32_slowpath:
[--C-:B------:R-:W-:Y:S01]  /*0300*/  SHF.R.U32.HI R8, RZ, 0x17, R3.reuse ;  /* 0x00000017ff087819 */ /* 0x100fe20000011603 */
[----:B------:R-:W-:Y:S01]  /*0310*/  BSSY.RECONVERGENT B1, `(.L_x_2) ;  /* 0x0000064000017945 */ /* 0x000fe20003800200 */
[--C-:B------:R-:W-:Y:S01]  /*0320*/  SHF.R.U32.HI R7, RZ, 0x17, R0.reuse ;  /* 0x00000017ff077819 */ /* 0x100fe20000011600 */
[----:B------:R-:W-:Y:S01]  /*0330*/  IMAD.MOV.U32 R10, RZ, RZ, R0 ;  /* 0x000000ffff0a7224 */ /* 0x000fe200078e0000 */
[----:B------:R-:W-:Y:S01]  /*0340*/  LOP3.LUT R9, R8, 0xff, RZ, 0xc0, !PT ;  /* 0x000000ff08097812 */ /* 0x000fe200078ec0ff */
[----:B------:R-:W-:Y:S01]  /*0350*/  IMAD.MOV.U32 R11, RZ, RZ, R3 ;  /* 0x000000ffff0b7224 */ /* 0x000fe200078e0003 */
[----:B------:R-:W-:-:S03]  /*0360*/  LOP3.LUT R8, R7, 0xff, RZ, 0xc0, !PT ;  /* 0x000000ff07087812 */ /* 0x000fc600078ec0ff */
[----:B------:R-:W-:Y:S02]  /*0370*/  VIADD R13, R9, 0xffffffff ;  /* 0xffffffff090d7836 */ /* 0x000fe40000000000 */
[----:B------:R-:W-:-:S03]  /*0380*/  VIADD R12, R8, 0xffffffff ;  /* 0xffffffff080c7836 */ /* 0x000fc60000000000 */
[----:B------:R-:W-:-:S04]  /*0390*/  ISETP.GT.U32.AND P0, PT, R13, 0xfd, PT ;  /* 0x000000fd0d00780c */ /* 0x000fc80003f04070 */
[----:B------:R-:W-:-:S13]  /*03a0*/  ISETP.GT.U32.OR P0, PT, R12, 0xfd, P0 ;  /* 0x000000fd0c00780c */ /* 0x000fda0000704470 */
[----:B------:R-:W-:Y:S01]  /*03b0*/  @!P0 IMAD.MOV.U32 R7, RZ, RZ, RZ ;  /* 0x000000ffff078224 */ /* 0x000fe200078e00ff */
[----:B------:R-:W-:Y:S06]  /*03c0*/  @!P0 BRA `(.L_x_3) ;  /* 0x00000000005c8947 */ /* 0x000fec0003800000 */
[----:B------:R-:W-:Y:S02]  /*03d0*/  FSETP.GTU.FTZ.AND P0, PT, |R0|, +INF , PT ;  /* 0x7f8000000000780b */ /* 0x000fe40003f1c200 */
[----:B------:R-:W-:-:S04]  /*03e0*/  FSETP.GTU.FTZ.AND P1, PT, |R3|, +INF , PT ;  /* 0x7f8000000300780b */ /* 0x000fc80003f3c200 */
[----:B------:R-:W-:-:S13]  /*03f0*/  PLOP3.LUT P0, PT, P0, P1, PT, 0xf8, 0x8f ;  /* 0x00000000008f781c */ /* 0x000fda0000703f70 */
[----:B------:R-:W-:Y:S05]  /*0400*/  @P0 BRA `(.L_x_4) ;  /* 0x00000004004c0947 */ /* 0x000fea0003800000 */
[----:B------:R-:W-:-:S13]  /*0410*/  LOP3.LUT P0, RZ, R11, 0x7fffffff, R10, 0xc8, !PT ;  /* 0x7fffffff0bff7812 */ /* 0x000fda000780c80a */
[----:B------:R-:W-:Y:S05]  /*0420*/  @!P0 BRA `(.L_x_5) ;  /* 0x00000004003c8947 */ /* 0x000fea0003800000 */
[C---:B------:R-:W-:Y:S02]  /*0430*/  FSETP.NEU.FTZ.AND P2, PT, |R0|.reuse, +INF , PT ;  /* 0x7f8000000000780b */ /* 0x040fe40003f5d200 */
[----:B------:R-:W-:Y:S02]  /*0440*/  FSETP.NEU.FTZ.AND P1, PT, |R3|, +INF , PT ;  /* 0x7f8000000300780b */ /* 0x000fe40003f3d200 */
[----:B------:R-:W-:-:S11]  /*0450*/  FSETP.NEU.FTZ.AND P0, PT, |R0|, +INF , PT ;  /* 0x7f8000000000780b */ /* 0x000fd60003f1d200 */
[----:B------:R-:W-:Y:S05]  /*0460*/  @!P1 BRA !P2, `(.L_x_5) ;  /* 0x00000004002c9947 */ /* 0x000fea0005000000 */
[----:B------:R-:W-:-:S04]  /*0470*/  LOP3.LUT P2, RZ, R10, 0x7fffffff, RZ, 0xc0, !PT ;  /* 0x7fffffff0aff7812 */ /* 0x000fc8000784c0ff */
[----:B------:R-:W-:-:S13]  /*0480*/  PLOP3.LUT P1, PT, P1, P2, PT, 0x2f, 0xf2 ;  /* 0x0000000000f2781c */ /* 0x000fda0000f24577 */
[----:B------:R-:W-:Y:S05]  /*0490*/  @P1 BRA `(.L_x_6) ;  /* 0x0000000400181947 */ /* 0x000fea0003800000 */
[----:B------:R-:W-:-:S04]  /*04a0*/  LOP3.LUT P1, RZ, R11, 0x7fffffff, RZ, 0xc0, !PT ;  /* 0x7fffffff0bff7812 */ /* 0x000fc8000782c0ff */
[----:B------:R-:W-:-:S13]  /*04b0*/  PLOP3.LUT P0, PT, P0, P1, PT, 0x2f, 0xf2 ;  /* 0x0000000000f2781c */ /* 0x000fda0000702577 */
[----:B------:R-:W-:Y:S05]  /*04c0*/  @P0 BRA `(.L_x_7) ;  /* 0x0000000400000947 */ /* 0x000fea0003800000 */
[----:B------:R-:W-:Y:S02]  /*04d0*/  ISETP.GE.AND P0, PT, R12, RZ, PT ;  /* 0x000000ff0c00720c */ /* 0x000fe40003f06270 */
[----:B------:R-:W-:-:S11]  /*04e0*/  ISETP.GE.AND P1, PT, R13, RZ, PT ;  /* 0x000000ff0d00720c */ /* 0x000fd60003f26270 */
[----:B------:R-:W-:Y:S02]  /*04f0*/  @P0 IMAD.MOV.U32 R7, RZ, RZ, RZ ;  /* 0x000000ffff070224 */ /* 0x000fe400078e00ff */
[----:B------:R-:W-:Y:S01]  /*0500*/  @!P0 FFMA R10, R0, 1.84467440737095516160e+19, RZ ;  /* 0x5f800000000a8823 */ /* 0x000fe200000000ff */
[----:B------:R-:W-:Y:S02]  /*0510*/  @!P0 IMAD.MOV.U32 R7, RZ, RZ, -0x40 ;  /* 0xffffffc0ff078424 */ /* 0x000fe400078e00ff */
[----:B------:R-:W-:Y:S02]  /*0520*/  @!P1 FFMA R11, R3, 1.84467440737095516160e+19, RZ ;  /* 0x5f800000030b9823 */ /* 0x000fe400000000ff */
[----:B------:R-:W-:-:S07]  /*0530*/  @!P1 VIADD R7, R7, 0x40 ;  /* 0x0000004007079836 */ /* 0x000fce0000000000 */
.L_x_3:
[----:B------:R-:W-:Y:S01]  /*0540*/  LEA R0, R9, 0xc0800000, 0x17 ;  /* 0xc080000009007811 */ /* 0x000fe200078eb8ff */
[----:B------:R-:W-:Y:S01]  /*0550*/  VIADD R8, R8, 0xffffff81 ;  /* 0xffffff8108087836 */ /* 0x000fe20000000000 */
[----:B------:R-:W-:Y:S03]  /*0560*/  BSSY.RECONVERGENT B2, `(.L_x_8) ;  /* 0x0000035000027945 */ /* 0x000fe60003800200 */
[----:B------:R-:W-:Y:S02]  /*0570*/  IMAD.IADD R11, R11, 0x1, -R0 ;  /* 0x000000010b0b7824 */ /* 0x000fe400078e0a00 */
[C---:B------:R-:W-:Y:S01]  /*0580*/  IMAD R0, R8.reuse, -0x800000, R10 ;  /* 0xff80000008007824 */ /* 0x040fe200078e020a */
[----:B------:R-:W-:Y:S01]  /*0590*/  IADD3 R8, PT, PT, R8, 0x7f, -R9 ;  /* 0x0000007f08087810 */ /* 0x000fe20007ffe809 */
[----:B------:R-:W0:Y:S01]  /*05a0*/  MUFU.RCP R3, R11 ;  /* 0x0000000b00037308 */ /* 0x000e220000001000 */
[----:B------:R-:W-:-:S03]  /*05b0*/  FADD.FTZ R13, -R11, -RZ ;  /* 0x800000ff0b0d7221 */ /* 0x000fc60000010100 */
[----:B------:R-:W-:Y:S02]  /*05c0*/  IMAD.IADD R8, R8, 0x1, R7 ;  /* 0x0000000108087824 */ /* 0x000fe400078e0207 */
[----:B0-----:R-:W-:-:S04]  /*05d0*/  FFMA R12, R3, R13, 1 ;  /* 0x3f800000030c7423 */ /* 0x001fc8000000000d */
[----:B------:R-:W-:-:S04]  /*05e0*/  FFMA R12, R3, R12, R3 ;  /* 0x0000000c030c7223 */ /* 0x000fc80000000003 */
[----:B------:R-:W-:-:S04]  /*05f0*/  FFMA R3, R0, R12, RZ ;  /* 0x0000000c00037223 */ /* 0x000fc800000000ff */
[----:B------:R-:W-:-:S04]  /*0600*/  FFMA R10, R13, R3, R0 ;  /* 0x000000030d0a7223 */ /* 0x000fc80000000000 */
[----:B------:R-:W-:-:S04]  /*0610*/  FFMA R15, R12, R10, R3 ;  /* 0x0000000a0c0f7223 */ /* 0x000fc80000000003 */
[----:B------:R-:W-:-:S04]  /*0620*/  FFMA R10, R13, R15, R0 ;  /* 0x0000000f0d0a7223 */ /* 0x000fc80000000000 */
[----:B------:R-:W-:-:S05]  /*0630*/  FFMA R0, R12, R10, R15 ;  /* 0x0000000a0c007223 */ /* 0x000fca000000000f */
[----:B------:R-:W-:-:S04]  /*0640*/  SHF.R.U32.HI R3, RZ, 0x17, R0 ;  /* 0x00000017ff037819 */ /* 0x000fc80000011600 */
[----:B------:R-:W-:-:S05]  /*0650*/  LOP3.LUT R3, R3, 0xff, RZ, 0xc0, !PT ;  /* 0x000000ff03037812 */ /* 0x000fca00078ec0ff */
[----:B------:R-:W-:-:S04]  /*0660*/  IMAD.IADD R9, R3, 0x1, R8 ;  /* 0x0000000103097824 */ /* 0x000fc800078e0208 */
[----:B------:R-:W-:-:S05]  /*0670*/  VIADD R3, R9, 0xffffffff ;  /* 0xffffffff09037836 */ /* 0x000fca0000000000 */
[----:B------:R-:W-:-:S13]  /*0680*/  ISETP.GE.U32.AND P0, PT, R3, 0xfe, PT ;  /* 0x000000fe0300780c */ /* 0x000fda0003f06070 */
[----:B------:R-:W-:Y:S05]  /*0690*/  @!P0 BRA `(.L_x_9) ;  /* 0x0000000000808947 */ /* 0x000fea0003800000 */
[----:B------:R-:W-:-:S13]  /*06a0*/  ISETP.GT.AND P0, PT, R9, 0xfe, PT ;  /* 0x000000fe0900780c */ /* 0x000fda0003f04270 */
[----:B------:R-:W-:Y:S05]  /*06b0*/  @P0 BRA `(.L_x_10) ;  /* 0x00000000006c0947 */ /* 0x000fea0003800000 */
[----:B------:R-:W-:-:S13]  /*06c0*/  ISETP.GE.AND P0, PT, R9, 0x1, PT ;  /* 0x000000010900780c */ /* 0x000fda0003f06270 */
[----:B------:R-:W-:Y:S05]  /*06d0*/  @P0 BRA `(.L_x_11) ;  /* 0x0000000000740947 */ /* 0x000fea0003800000 */
[----:B------:R-:W-:Y:S02]  /*06e0*/  ISETP.GE.AND P0, PT, R9, -0x18, PT ;  /* 0xffffffe80900780c */ /* 0x000fe40003f06270 */
[----:B------:R-:W-:-:S11]  /*06f0*/  LOP3.LUT R0, R0, 0x80000000, RZ, 0xc0, !PT ;  /* 0x8000000000007812 */ /* 0x000fd600078ec0ff */
[----:B------:R-:W-:Y:S05]  /*0700*/  @!P0 BRA `(.L_x_11) ;  /* 0x0000000000688947 */ /* 0x000fea0003800000 */
[CCC-:B------:R-:W-:Y:S01]  /*0710*/  FFMA.RZ R3, R12.reuse, R10.reuse, R15.reuse ;  /* 0x0000000a0c037223 */ /* 0x1c0fe2000000c00f */
[CCC-:B------:R-:W-:Y:S01]  /*0720*/  FFMA.RM R8, R12.reuse, R10.reuse, R15.reuse ;  /* 0x0000000a0c087223 */ /* 0x1c0fe2000000400f */
[C---:B------:R-:W-:Y:S02]  /*0730*/  ISETP.NE.AND P2, PT, R9.reuse, RZ, PT ;  /* 0x000000ff0900720c */ /* 0x040fe40003f45270 */
[----:B------:R-:W-:Y:S02]  /*0740*/  ISETP.NE.AND P1, PT, R9, RZ, PT ;  /* 0x000000ff0900720c */ /* 0x000fe40003f25270 */
[----:B------:R-:W-:Y:S01]  /*0750*/  LOP3.LUT R7, R3, 0x7fffff, RZ, 0xc0, !PT ;  /* 0x007fffff03077812 */ /* 0x000fe200078ec0ff */
[----:B------:R-:W-:Y:S01]  /*0760*/  FFMA.RP R3, R12, R10, R15 ;  /* 0x0000000a0c037223 */ /* 0x000fe2000000800f */
[----:B------:R-:W-:Y:S02]  /*0770*/  VIADD R10, R9, 0x20 ;  /* 0x00000020090a7836 */ /* 0x000fe40000000000 */
[----:B------:R-:W-:Y:S01]  /*0780*/  LOP3.LUT R7, R7, 0x800000, RZ, 0xfc, !PT ;  /* 0x0080000007077812 */ /* 0x000fe200078efcff */
[----:B------:R-:W-:Y:S01]  /*0790*/  IMAD.MOV R9, RZ, RZ, -R9 ;  /* 0x000000ffff097224 */ /* 0x000fe200078e0a09 */
[----:B------:R-:W-:-:S02]  /*07a0*/  FSETP.NEU.FTZ.AND P0, PT, R3, R8, PT ;  /* 0x000000080300720b */ /* 0x000fc40003f1d000 */
[----:B------:R-:W-:Y:S02]  /*07b0*/  SHF.L.U32 R10, R7, R10, RZ ;  /* 0x0000000a070a7219 */ /* 0x000fe400000006ff */
[----:B------:R-:W-:Y:S02]  /*07c0*/  SEL R8, R9, RZ, P2 ;  /* 0x000000ff09087207 */ /* 0x000fe40001000000 */
[----:B------:R-:W-:Y:S02]  /*07d0*/  ISETP.NE.AND P1, PT, R10, RZ, P1 ;  /* 0x000000ff0a00720c */ /* 0x000fe40000f25270 */
[----:B------:R-:W-:Y:S02]  /*07e0*/  SHF.R.U32.HI R8, RZ, R8, R7 ;  /* 0x00000008ff087219 */ /* 0x000fe40000011607 */
[----:B------:R-:W-:Y:S02]  /*07f0*/  PLOP3.LUT P0, PT, P0, P1, PT, 0xf8, 0x8f ;  /* 0x00000000008f781c */ /* 0x000fe40000703f70 */
[----:B------:R-:W-:-:S02]  /*0800*/  SHF.R.U32.HI R10, RZ, 0x1, R8 ;  /* 0x00000001ff0a7819 */ /* 0x000fc40000011608 */
[----:B------:R-:W-:-:S04]  /*0810*/  SEL R3, RZ, 0x1, !P0 ;  /* 0x00000001ff037807 */ /* 0x000fc80004000000 */
[----:B------:R-:W-:-:S04]  /*0820*/  LOP3.LUT R3, R3, 0x1, R10, 0xf8, !PT ;  /* 0x0000000103037812 */ /* 0x000fc800078ef80a */
[----:B------:R-:W-:-:S05]  /*0830*/  LOP3.LUT R3, R3, R8, RZ, 0xc0, !PT ;  /* 0x0000000803037212 */ /* 0x000fca00078ec0ff */
[----:B------:R-:W-:-:S05]  /*0840*/  IMAD.IADD R3, R10, 0x1, R3 ;  /* 0x000000010a037824 */ /* 0x000fca00078e0203 */
[----:B------:R-:W-:Y:S01]  /*0850*/  LOP3.LUT R0, R3, R0, RZ, 0xfc, !PT ;  /* 0x0000000003007212 */ /* 0x000fe200078efcff */
[----:B------:R-:W-:Y:S06]  /*0860*/  BRA `(.L_x_11) ;  /* 0x0000000000107947 */ /* 0x000fec0003800000 */
.L_x_10:
[----:B------:R-:W-:-:S04]  /*0870*/  LOP3.LUT R0, R0, 0x80000000, RZ, 0xc0, !PT ;  /* 0x8000000000007812 */ /* 0x000fc800078ec0ff */
[----:B------:R-:W-:Y:S01]  /*0880*/  LOP3.LUT R0, R0, 0x7f800000, RZ, 0xfc, !PT ;  /* 0x7f80000000007812 */ /* 0x000fe200078efcff */
[----:B------:R-:W-:Y:S06]  /*0890*/  BRA `(.L_x_11) ;  /* 0x0000000000047947 */ /* 0x000fec0003800000 */
.L_x_9:
[----:B------:R-:W-:-:S07]  /*08a0*/  IMAD R0, R8, 0x800000, R0 ;  /* 0x0080000008007824 */ /* 0x000fce00078e0200 */
.L_x_11:
[----:B------:R-:W-:Y:S05]  /*08b0*/  BSYNC.RECONVERGENT B2 ;  /* 0x0000000000027941 */ /* 0x000fea0003800200 */
.L_x_8:
[----:B------:R-:W-:Y:S05]  /*08c0*/  BRA `(.L_x_12) ;  /* 0x0000000000207947 */ /* 0x000fea0003800000 */
.L_x_7:
[----:B------:R-:W-:-:S04]  /*08d0*/  LOP3.LUT R0, R11, 0x80000000, R10, 0x48, !PT ;  /* 0x800000000b007812 */ /* 0x000fc800078e480a */
[----:B------:R-:W-:Y:S01]  /*08e0*/  LOP3.LUT R0, R0, 0x7f800000, RZ, 0xfc, !PT ;  /* 0x7f80000000007812 */ /* 0x000fe200078efcff */
[----:B------:R-:W-:Y:S06]  /*08f0*/  BRA `(.L_x_12) ;  /* 0x0000000000147947 */ /* 0x000fec0003800000 */
.L_x_6:
[----:B------:R-:W-:Y:S01]  /*0900*/  LOP3.LUT R0, R11, 0x80000000, R10, 0x48, !PT ;  /* 0x800000000b007812 */ /* 0x000fe200078e480a */
[----:B------:R-:W-:Y:S06]  /*0910*/  BRA `(.L_x_12) ;  /* 0x00000000000c7947 */ /* 0x000fec0003800000 */
.L_x_5:
[----:B------:R-:W0:Y:S01]  /*0920*/  MUFU.RSQ R0, -QNAN ;  /* 0xffc0000000007908 */ /* 0x000e220000001400 */
[----:B------:R-:W-:Y:S05]  /*0930*/  BRA `(.L_x_12) ;  /* 0x0000000000047947 */ /* 0x000fea0003800000 */
.L_x_4:
[----:B------:R-:W-:-:S07]  /*0940*/  FADD.FTZ R0, R0, R3 ;  /* 0x0000000300007221 */ /* 0x000fce0000010000 */
.L_x_12:
[----:B------:R-:W-:Y:S05]  /*0950*/  BSYNC.RECONVERGENT B1 ;  /* 0x0000000000017941 */ /* 0x000fea0003800200 */
.L_x_2:
[----:B------:R-:W-:-:S04]  /*0960*/  IMAD.MOV.U32 R7, RZ, RZ, 0x0 ;  /* 0x00000000ff077424 */ /* 0x000fc800078e00ff */
[----:B0-----:R-:W-:Y:S05]  /*0970*/  RET.REL.NODEC R6 `(_Z8solve_UxPfS_iiii) ;  /* 0xfffffff406a07950 */ /* 0x001fea0003c3ffff */
.L_x_13:
[----:B------:R-:W-:-:S00]  /*0980*/  BRA `(.L_x_13) ;  /* 0xfffffffc00fc7947 */ /* 0x000fc0000383ffff */
[----:B------:R-:W-:-:S00]  /*0990*/  NOP ;  /* 0x0000000000007918 */ /* 0x000fc00000000000 */
        /* <DEDUP_REMOVED lines=14> */
.L_x_50:


//--------------------- .text._Z8solve_LxPfS_iiii --------------------------
	.section	.text._Z8solve_LxPfS_iiii,"ax",@progbits
	.align	128
        .global         _Z8solve_LxPfS_iiii
        .type           _Z8solve_LxPfS_iiii,@function
        .size           _Z8solve_LxPfS_iiii,(.L_x_51 - _Z8solve_LxPfS_iiii)
        .other          _Z8solve_LxPfS_iiii,@"STO_CUDA_ENTRY STV_DEFAULT"
_Z8solve_LxPfS_iiii:
.text._Z8solve_LxPfS_iiii:
        /* <DEDUP_REMOVED lines=14> */
[----:B0-----:R-:W-:-:S04]  /*00e0*/  ISETP.GE.AND P0, PT, R2, R11, PT ;  /* 0x0000000b0200720c */ /* 0x001fc80003f06270 */
[----:B------:R-:W-:-:S13]  /*00f0*/  ISETP.LE.OR P0, PT, R3, R10, !P0 ;  /* 0x0000000a0300720c */ /* 0x000fda0004703670 */
[----:B------:R-:W-:Y:S05]  /*0100*/  @P0 EXIT ;  /* 0x000000000000094d */ /* 0x000fea0003800000 */
[----:B------:R-:W0:Y:S01]  /*0110*/  LDC.64 R6, c[0x0][0x380] ;  /* 0x0000e000ff067b82 */ /* 0x000e220000000a00 */
[----:B------:R-:W-:Y:S01]  /*0120*/  ISETP.NE.AND P0, PT, R2, R11, PT ;  /* 0x0000000b0200720c */ /* 0x000fe20003f05270 */
[C-C-:B------:R-:W-:Y:S01]  /*0130*/  IMAD R9, R3.reuse, UR7, R11.reuse ;  /* 0x0000000703097c24 */ /* 0x140fe2000f8e020b */
[----:B------:R-:W1:Y:S01]  /*0140*/  LDCU.64 UR4, c[0x0][0x358] ;  /* 0x00006b00ff0477ac */ /* 0x000e620008000a00 */
[C---:B------:R-:W-:Y:S01]  /*0150*/  IMAD R5, R10.reuse, UR7, R11 ;  /* 0x000000070a057c24 */ /* 0x040fe2000f8e020b */
[----:B------:R-:W-:Y:S01]  /*0160*/  BSSY.RECONVERGENT B0, `(.L_x_14) ;  /* 0x000001e000007945 */ /* 0x000fe20003800200 */
[--C-:B------:R-:W-:Y:S02]  /*0170*/  IMAD R10, R10, UR7, R2.reuse ;  /* 0x000000070a0a7c24 */ /* 0x100fe4000f8e0202 */
[----:B------:R-:W-:Y:S02]  /*0180*/  IMAD R2, R3, UR7, R2 ;  /* 0x0000000703027c24 */ /* 0x000fe4000f8e0202 */
[----:B0-----:R-:W-:-:S04]  /*0190*/  IMAD.WIDE R8, R9, 0x4, R6 ;  /* 0x0000000409087825 */ /* 0x001fc800078e0206 */
[----:B------:R-:W-:Y:S01]  /*01a0*/  IMAD.WIDE R6, R5, 0x4, R6 ;  /* 0x0000000405067825 */ /* 0x000fe200078e0206 */
[----:B-1----:R-:W-:Y:S06]  /*01b0*/  @P0 BRA `(.L_x_15) ;  /* 0x0000000000600947 */ /* 0x002fec0003800000 */
[----:B------:R-:W0:Y:S01]  /*01c0*/  LDC.64 R4, c[0x0][0x388] ;  /* 0x0000e200ff047b82 */ /* 0x000e220000000a00 */
[----:B------:R-:W2:Y:S04]  /*01d0*/  LDG.E R17, desc[UR4][R6.64] ;  /* 0x0000000406117981 */ /* 0x000ea8000c1e1900 */
[----:B------:R-:W3:Y:S01]  /*01e0*/  LDG.E R15, desc[UR4][R8.64] ;  /* 0x00000004080f7981 */ /* 0x000ee2000c1e1900 */
[----:B0-----:R-:W-:-:S05]  /*01f0*/  IMAD.WIDE R12, R11, 0x4, R4 ;  /* 0x000000040b0c7825 */ /* 0x001fca00078e0204 */
[----:B------:R-:W3:Y:S01]  /*0200*/  LDG.E R0, desc[UR4][R12.64] ;  /* 0x000000040c007981 */ /* 0x000ee2000c1e1900 */
[----:B------:R-:W-:-:S05]  /*0210*/  IMAD.WIDE.U32 R4, R3, 0x4, R4 ;  /* 0x0000000403047825 */ /* 0x000fca00078e0004 */
[----:B------:R0:W5:Y:S01]  /*0220*/  LDG.E R11, desc[UR4][R4.64] ;  /* 0x00000004040b7981 */ /* 0x000162000c1e1900 */
[----:B------:R-:W-:Y:S01]  /*0230*/  BSSY.RECONVERGENT B1, `(.L_x_16) ;  /* 0x000000e000017945 */ /* 0x000fe20003800200 */
[----:B--2---:R-:W1:Y:S02]  /*0240*/  MUFU.RCP R14, R17 ;  /* 0x00000011000e7308 */ /* 0x004e640000001000 */
[----:B-1----:R-:W-:Y:S01]  /*0250*/  FFMA R3, -R17, R14, 1 ;  /* 0x3f80000011037423 */ /* 0x002fe2000000010e */
[----:B---3--:R-:W-:-:S05]  /*0260*/  FMUL R0, R0, R15 ;  /* 0x0000000f00007220 */ /* 0x008fca0000400000 */
[----:B------:R-:W1:Y:S01]  /*0270*/  FCHK P0, R0, R17 ;  /* 0x0000001100007302 */ /* 0x000e620000000000 */
[----:B------:R-:W-:-:S04]  /*0280*/  FFMA R3, R14, R3, R14 ;  /* 0x000000030e037223 */ /* 0x000fc8000000000e */
[----:B------:R-:W-:-:S04]  /*0290*/  FFMA R14, R0, R3, RZ ;  /* 0x00000003000e7223 */ /* 0x000fc800000000ff */
[----:B------:R-:W-:-:S04]  /*02a0*/  FFMA R15, -R17, R14, R0 ;  /* 0x0000000e110f7223 */ /* 0x000fc80000000100 */
[----:B------:R-:W-:Y:S01]  /*02b0*/  FFMA R14, R3, R15, R14 ;  /* 0x0000000f030e7223 */ /* 0x000fe2000000000e */
[----:B01----:R-:W-:Y:S06]  /*02c0*/  @!P0 BRA `(.L_x_17) ;  /* 0x0000000000108947 */ /* 0x003fec0003800000 */
[----:B------:R-:W-:Y:S01]  /*02d0*/  IMAD.MOV.U32 R3, RZ, RZ, R17 ;  /* 0x000000ffff037224 */ /* 0x000fe200078e0011 */
[----:B------:R-:W-:-:S07]  /*02e0*/  MOV R12, 0x300 ;  /* 0x00000300000c7802 */ /* 0x000fce0000000f00 */
[----:B-----5:R-:W-:Y:S05]  /*02f0*/  CALL.REL.NOINC `($__internal_1_$__cuda_sm3x_div_rn_noftz_f32_slowpath) ;  /* 0x0000000000747944 */ /* 0x020fea0003c00000 */
[----:B------:R-:W-:-:S07]  /*0300*/  IMAD.MOV.U32 R14, RZ, RZ, R0 ;  /* 0x000000ffff0e7224 */ /* 0x000fce00078e0000 */
.L_x_17:
[----:B------:R-:W-:Y:S05]  /*0310*/  BSYNC.RECONVERGENT B1 ;  /* 0x0000000000017941 */ /* 0x000fea0003800200 */
.L_x_16:
[----:B-----5:R-:W-:-:S05]  /*0320*/  FADD R11, R11, -R14 ;  /* 0x8000000e0b0b7221 */ /* 0x020fca0000000000 */
[----:B------:R0:W-:Y:S02]  /*0330*/  STG.E desc[UR4][R4.64], R11 ;  /* 0x0000000b04007986 */ /* 0x0001e4000c101904 */
.L_x_15:
[----:B------:R-:W-:Y:S05]  /*0340*/  BSYNC.RECONVERGENT B0 ;  /* 0x0000000000007941 */ /* 0x000fea0003800200 */
.L_x_14:
[----:B0-----:R-:W0:Y:S01]  /*0350*/  LDC.64 R4, c[0x0][0x380] ;  /* 0x0000e000ff047b82 */ /* 0x001e220000000a00 */
[----:B------:R-:W2:Y:S04]  /*0360*/  LDG.E R3, desc[UR4][R6.64] ;  /* 0x0000000406037981 */ /* 0x000ea8000c1e1900 */
[----:B------:R-:W3:Y:S01]  /*0370*/  LDG.E R9, desc[UR4][R8.64] ;  /* 0x0000000408097981 */ /* 0x000ee2000c1e1900 */
[----:B0-----:R-:W-:-:S05]  /*0380*/  IMAD.WIDE R10, R10, 0x4, R4 ;  /* 0x000000040a0a7825 */ /* 0x001fca00078e0204 */
[----:B------:R-:W3:Y:S01]  /*0390*/  LDG.E R0, desc[UR4][R10.64] ;  /* 0x000000040a007981 */ /* 0x000ee2000c1e1900 */
[----:B------:R-:W-:-:S05]  /*03a0*/  IMAD.WIDE R4, R2, 0x4, R4 ;  /* 0x0000000402047825 */ /* 0x000fca00078e0204 */
        /* <DEDUP_REMOVED lines=11> */
[----:B------:R-:W-:-:S07]  /*0460*/  MOV R12, 0x480 ;  /* 0x00000480000c7802 */ /* 0x000fce0000000f00 */
[----:B-----5:R-:W-:Y:S05]  /*0470*/  CALL.REL.NOINC `($__internal_1_$__cuda_sm3x_div_rn_noftz_f32_slowpath) ;  /* 0x0000000000147944 */ /* 0x020fea0003c00000 */
[----:B------:R-:W-:-:S07]  /*0480*/  IMAD.MOV.U32 R7, RZ, RZ, R0 ;  /* 0x000000ffff077224 */ /* 0x000fce00078e0000 */
.L_x_19:
[----:B------:R-:W-:Y:S05]  /*0490*/  BSYNC.RECONVERGENT B0 ;  /* 0x0000000000007941 */ /* 0x000fea0003800200 */
.L_x_18:
[----:B-----5:R-:W-:-:S05]  /*04a0*/  FADD R7, R2, -R7 ;  /* 0x8000000702077221 */ /* 0x020fca0000000000 */
[----:B------:R-:W-:Y:S01]  /*04b0*/  STG.E desc[UR4][R4.64], R7 ;  /* 0x0000000704007986 */ /* 0x000fe2000c101904 */
[----:B------:R-:W-:Y:S05]  /*04c0*/  EXIT ;  /* 0x000000000000794d */ /* 0x000fea0003800000 */
        .weak           $__internal_1_$__cuda_sm3x_div_rn_noftz_f32_slowpath
        .type           $__internal_1_$__cuda_sm3x_div_rn_noftz_f32_slowpath,@function
        .size           $__internal_1_$__cuda_sm3x_div_rn_noftz_f32_slowpath,(.L_x_51 - $__internal_1_$__cuda_sm3x_div_rn_noftz_f32_slowpath)
$__internal_1_$__cuda_sm3x_div_rn_noftz_f32_slowpath:
[----:B------:R-:W-:Y:S01]  /*04d0*/  SHF.R.U32.HI R13, RZ, 0x17, R3 ;  /* 0x00000017ff0d7819 */ /* 0x000fe20000011603 */
[----:B------:R-:W-:Y:S01]  /*04e0*/  BSSY.RECONVERGENT B2, `(.L_x_20) ;  /* 0x0000062000027945 */ /* 0x000fe20003800200 */
[----:B------:R-:W-:Y:S02]  /*04f0*/  SHF.R.U32.HI R14, RZ, 0x17, R0 ;  /* 0x00000017ff0e7819 */ /* 0x000fe40000011600 */
[----:B------:R-:W-:Y:S02]  /*0500*/  LOP3.LUT R13, R13, 0xff, RZ, 0xc0, !PT ;  /* 0x000000ff0d0d7812 */ /* 0x000fe400078ec0ff */
[----:B------:R-:W-:-:S03]  /*0510*/  LOP3.LUT R15, R14, 0xff, RZ, 0xc0, !PT ;  /* 0x000000ff0e0f7812 */ /* 0x000fc600078ec0ff */
[----:B------:R-:W-:Y:S01]  /*0520*/  VIADD R17, R13, 0xffffffff ;  /* 0xffffffff0d117836 */ /* 0x000fe20000000000 */
[----:B------:R-:W-:-:S04]  /*0530*/  IADD3 R16, PT, PT, R15, -0x1, RZ ;  /* 0xffffffff0f107810 */ /* 0x000fc80007ffe0ff */
        /* <DEDUP_REMOVED lines=25> */
[----:B------:R-:W-:-:S03]  /*06d0*/  @!P1 FFMA R3, R3, 1.84467440737095516160e+19, RZ ;  /* 0x5f80000003039823 */ /* 0x000fc600000000ff */
[----:B------:R-:W-:-:S07]  /*06e0*/  @!P1 IADD3 R14, PT, PT, R14, 0x40, RZ ;  /* 0x000000400e0e9810 */ /* 0x000fce0007ffe0ff */
.L_x_21:
        /* <DEDUP_REMOVED lines=17> */
[----:B------:R-:W-:-:S04]  /*0800*/  LOP3.LUT R13, R13, 0xff, RZ, 0xc0, !PT ;  /* 0x000000ff0d0d7812 */ /* 0x000fc800078ec0ff */
[----:B------:R-:W-:-:S05]  /*0810*/  IADD3 R17, PT, PT, R13, R15, RZ ;  /* 0x0000000f0d117210 */ /* 0x000fca0007ffe0ff */
        /* <DEDUP_REMOVED lines=10> */
[-CC-:B------:R-:W-:Y:S01]  /*08c0*/  FFMA.RZ R13, R3, R19.reuse, R16.reuse ;  /* 0x00000013030d7223 */ /* 0x180fe2000000c010 */
[----:B------:R-:W-:Y:S01]  /*08d0*/  IMAD.MOV R15, RZ, RZ, -R17 ;  /* 0x000000ffff0f7224 */ /* 0x000fe200078e0a11 */
[C---:B------:R-:W-:Y:S02]  /*08e0*/  ISETP.NE.AND P2, PT, R17.reuse, RZ, PT ;  /* 0x000000ff1100720c */ /* 0x040fe40003f45270 */
[----:B------:R-:W-:Y:S02]  /*08f0*/  ISETP.NE.AND P1, PT, R17, RZ, PT ;  /* 0x000000ff1100720c */ /* 0x000fe40003f25270 */
[----:B------:R-:W-:Y:S01]  /*0900*/  LOP3.LUT R14, R13, 0x7fffff, RZ, 0xc0, !PT ;  /* 0x007fffff0d0e7812 */ /* 0x000fe200078ec0ff */
[CCC-:B------:R-:W-:Y:S01]  /*0910*/  FFMA.RP R13, R3.reuse, R19.reuse, R16.reuse ;  /* 0x00000013030d7223 */ /* 0x1c0fe20000008010 */
[----:B------:R-:W-:Y:S01]  /*0920*/  FFMA.RM R16, R3, R19, R16 ;  /* 0x0000001303107223 */ /* 0x000fe20000004010 */
[----:B------:R-:W-:Y:S01]  /*0930*/  VIADD R3, R17, 0x20 ;  /* 0x0000002011037836 */ /* 0x000fe20000000000 */
[----:B------:R-:W-:-:S03]  /*0940*/  LOP3.LUT R14, R14, 0x800000, RZ, 0xfc, !PT ;  /* 0x008000000e0e7812 */ /* 0x000fc600078efcff */
[----:B------:R-:W-:Y:S02]  /*0950*/  FSETP.NEU.FTZ.AND P0, PT, R13, R16, PT ;  /* 0x000000100d00720b */ /* 0x000fe40003f1d000 */
[----:B------:R-:W-:Y:S02]  /*0960*/  SHF.L.U32 R3, R14, R3, RZ ;  /* 0x000000030e037219 */ /* 0x000fe400000006ff */
[----:B------:R-:W-:Y:S02]  /*0970*/  SEL R13, R15, RZ, P2 ;  /* 0x000000ff0f0d7207 */ /* 0x000fe40001000000 */
[----:B------:R-:W-:Y:S02]  /*0980*/  ISETP.NE.AND P1, PT, R3, RZ, P1 ;  /* 0x000000ff0300720c */ /* 0x000fe40000f25270 */
[----:B------:R-:W-:Y:S02]  /*0990*/  SHF.R.U32.HI R13, RZ, R13, R14 ;  /* 0x0000000dff0d7219 */ /* 0x000fe4000001160e */
[----:B------:R-:W-:-:S02]  /*09a0*/  PLOP3.LUT P0, PT, P0, P1, PT, 0xf8, 0x8f ;  /* 0x00000000008f781c */ /* 0x000fc40000703f70 */
[----:B------:R-:W-:Y:S02]  /*09b0*/  SHF.R.U32.HI R14, RZ, 0x1, R13 ;  /* 0x00000001ff0e7819 */ /* 0x000fe4000001160d */
[----:B------:R-:W-:-:S04]  /*09c0*/  SEL R3, RZ, 0x1, !P0 ;  /* 0x00000001ff037807 */ /* 0x000fc80004000000 */
[----:B------:R-:W-:-:S04]  /*09d0*/  LOP3.LUT R16, R3, 0x1, R14, 0xf8, !PT ;  /* 0x0000000103107812 */ /* 0x000fc800078ef80e */
[----:B------:R-:W-:-:S04]  /*09e0*/  LOP3.LUT R13, R16, R13, RZ, 0xc0, !PT ;  /* 0x0000000d100d7212 */ /* 0x000fc800078ec0ff */
[----:B------:R-:W-:-:S04]  /*09f0*/  IADD3 R13, PT, PT, R14, R13, RZ ;  /* 0x0000000d0e0d7210 */ /* 0x000fc80007ffe0ff */
[----:B------:R-:W-:Y:S01]  /*0a00*/  LOP3.LUT R0, R13, R0, RZ, 0xfc, !PT ;  /* 0x000000000d007212 */ /* 0x000fe200078efcff */
[----:B------:R-:W-:Y:S06]  /*0a10*/  BRA `(.L_x_29) ;  /* 0x0000000000107947 */ /* 0x000fec0003800000 */
.L_x_28:
[----:B------:R-:W-:-:S04]  /*0a20*/  LOP3.LUT R0, R0, 0x80000000, RZ, 0xc0, !PT ;  /* 0x8000000000007812 */ /* 0x000fc800078ec0ff */
[----:B------:R-:W-:Y:S01]  /*0a30*/  LOP3.LUT R0, R0, 0x7f800000, RZ, 0xfc, !PT ;  /* 0x7f80000000007812 */ /* 0x000fe200078efcff */
[----:B------:R-:W-:Y:S06]  /*0a40*/  BRA `(.L_x_29) ;  /* 0x0000000000047947 */ /* 0x000fec0003800000 */
.L_x_27:
[----:B------:R-:W-:-:S07]  /*0a50*/  IMAD R0, R15, 0x800000, R0 ;  /* 0x008000000f007824 */ /* 0x000fce00078e0200 */
.L_x_29:
[----:B------:R-:W-:Y:S05]  /*0a60*/  BSYNC.RECONVERGENT B3 ;  /* 0x0000000000037941 */ /* 0x000fea0003800200 */
.L_x_26:
[----:B------:R-:W-:Y:S05]  /*0a70*/  BRA `(.L_x_30) ;  /* 0x0000000000207947 */ /* 0x000fea0003800000 */
.L_x_25:
[----:B------:R-:W-:-:S04]  /*0a80*/  LOP3.LUT R0, R3, 0x80000000, R0, 0x48, !PT ;  /* 0x8000000003007812 */ /* 0x000fc800078e4800 */
[----:B------:R-:W-:Y:S01]  /*0a90*/  LOP3.LUT R0, R0, 0x7f800000, RZ, 0xfc, !PT ;  /* 0x7f80000000007812 */ /* 0x000fe200078efcff */
[----:B------:R-:W-:Y:S06]  /*0aa0*/  BRA `(.L_x_30) ;  /* 0x0000000000147947 */ /* 0x000fec0003800000 */
.L_x_24:
[----:B------:R-:W-:Y:S01]  /*0ab0*/  LOP3.LUT R0, R3, 0x80000000, R0, 0x48, !PT ;  /* 0x8000000003007812 */ /* 0x000fe200078e4800 */
[----:B------:R-:W-:Y:S06]  /*0ac0*/  BRA `(.L_x_30) ;  /* 0x00000000000c7947 */ /* 0x000fec0003800000 */
.L_x_23:
[----:B------:R-:W0:Y:S01]  /*0ad0*/  MUFU.RSQ R0, -QNAN ;  /* 0xffc0000000007908 */ /* 0x000e220000001400 */
[----:B------:R-:W-:Y:S05]  /*0ae0*/  BRA `(.L_x_30) ;  /* 0x0000000000047947 */ /* 0x000fea0003800000 */
.L_x_22:
[----:B------:R-:W-:-:S07]  /*0af0*/  FADD.FTZ R0, R0, R3 ;  /* 0x0000000300007221 */ /* 0x000fce0000010000 */
.L_x_30:
[----:B------:R-:W-:Y:S05]  /*0b00*/  BSYNC.RECONVERGENT B2 ;  /* 0x0000000000027941 */ /* 0x000fea0003800200 */
.L_x_20:
[----:B------:R-:W-:-:S04]  /*0b10*/  IMAD.MOV.U32 R13, RZ, RZ, 0x0 ;  /* 0x00000000ff0d7424 */ /* 0x000fc800078e00ff */
[----:B0-----:R-:W-:Y:S05]  /*0b20*/  RET.REL.NODEC R12 `(_Z8solve_LxPfS_iiii) ;  /* 0xfffffff40c347950 */ /* 0x001fea0003c3ffff */
.L_x_31:
        /* <DEDUP_REMOVED lines=13> */
.L_x_51:


//--------------------- .text._Z16LU_factorizationPfS_iiii --------------------------
	.section	.text._Z16LU_factorizationPfS_iiii,"ax",@progbits
	.align	128
        .global         _Z16LU_factorizationPfS_iiii
        .type           _Z16LU_factorizationPfS_iiii,@function
        .size           _Z16LU_factorizationPfS_iiii,(.L_x_52 - _Z16LU_factorizationPfS_iiii)
        .other          _Z16LU_factorizationPfS_iiii,@"STO_CUDA_ENTRY STV_DEFAULT"
_Z16LU_factorizationPfS_iiii:
.text._Z16LU_factorizationPfS_iiii:
        /* <DEDUP_REMOVED lines=28> */
[----:B------:R-:W2:Y:S04]  /*01c0*/  LDG.E R3, desc[UR4][R6.64] ;  /* 0x0000000406037981 */ /* 0x000ea8000c1e1900 */
[----:B------:R-:W3:Y:S01]  /*01d0*/  LDG.E R0, desc[UR4][R4.64] ;  /* 0x0000000404007981 */ /* 0x000ee2000c1e1900 */
[----:B------:R-:W-:Y:S01]  /*01e0*/  BSSY.RECONVERGENT B1, `(.L_x_34) ;  /* 0x000000c000017945 */ /* 0x000fe20003800200 */
[----:B--2---:R-:W0:Y:S08]  /*01f0*/  MUFU.RCP R10, R3 ;  /* 0x00000003000a7308 */ /* 0x004e300000001000 */
[----:B---3--:R-:W1:Y:S01]  /*0200*/  FCHK P0, R0, R3 ;  /* 0x0000000300007302 */ /* 0x008e620000000000 */
[----:B0-----:R-:W-:-:S04]  /*0210*/  FFMA R9, -R3, R10, 1 ;  /* 0x3f80000003097423 */ /* 0x001fc8000000010a */
[----:B------:R-:W-:-:S04]  /*0220*/  FFMA R9, R10, R9, R10 ;  /* 0x000000090a097223 */ /* 0x000fc8000000000a */
[----:B------:R-:W-:-:S04]  /*0230*/  FFMA R10, R0, R9, RZ ;  /* 0x00000009000a7223 */ /* 0x000fc800000000ff */
[----:B------:R-:W-:-:S04]  /*0240*/  FFMA R11, -R3, R10, R0 ;  /* 0x0000000a030b7223 */ /* 0x000fc80000000100 */
[----:B------:R-:W-:Y:S01]  /*0250*/  FFMA R9, R9, R11, R10 ;  /* 0x0000000b09097223 */ /* 0x000fe2000000000a */
[----:B-1----:R-:W-:Y:S06]  /*0260*/  @!P0 BRA `(.L_x_35) ;  /* 0x00000000000c8947 */ /* 0x002fec0003800000 */
[----:B------:R-:W-:-:S07]  /*0270*/  MOV R10, 0x290 ;  /* 0x00000290000a7802 */ /* 0x000fce0000000f00 */
[----:B------:R-:W-:Y:S05]  /*0280*/  CALL.REL.NOINC `($__internal_2_$__cuda_sm3x_div_rn_noftz_f32_slowpath) ;  /* 0x0000000000787944 */ /* 0x000fea0003c00000 */
[----:B------:R-:W-:-:S07]  /*0290*/  IMAD.MOV.U32 R9, RZ, RZ, R0 ;  /* 0x000000ffff097224 */ /* 0x000fce00078e0000 */
.L_x_35:
[----:B------:R-:W-:Y:S05]  /*02a0*/  BSYNC.RECONVERGENT B1 ;  /* 0x0000000000017941 */ /* 0x000fea0003800200 */
.L_x_34:
[----:B------:R-:W0:Y:S02]  /*02b0*/  LDC.64 R10, c[0x0][0x388] ;  /* 0x0000e200ff0a7b82 */ /* 0x000e240000000a00 */
[----:B0-----:R-:W-:-:S05]  /*02c0*/  IMAD.WIDE R10, R2, 0x4, R10 ;  /* 0x00000004020a7825 */ /* 0x001fca00078e020a */
[----:B------:R0:W-:Y:S02]  /*02d0*/  STG.E desc[UR4][R10.64], R9 ;  /* 0x000000090a007986 */ /* 0x0001e4000c101904 */
.L_x_33:
[----:B------:R-:W-:Y:S05]  /*02e0*/  BSYNC.RECONVERGENT B0 ;  /* 0x0000000000007941 */ /* 0x000fea0003800200 */
.L_x_32:
[----:B------:R-:W0:Y:S01]  /*02f0*/  LDC.64 R12, c[0x0][0x380] ;  /* 0x0000e000ff0c7b82 */ /* 0x000e220000000a00 */
        /* <DEDUP_REMOVED lines=17> */
[----:B-----5:R-:W-:Y:S05]  /*0410*/  CALL.REL.NOINC `($__internal_2_$__cuda_sm3x_div_rn_noftz_f32_slowpath) ;  /* 0x0000000000147944 */ /* 0x020fea0003c00000 */
[----:B------:R-:W-:-:S07]  /*0420*/  IMAD.MOV.U32 R7, RZ, RZ, R0 ;  /* 0x000000ffff077224 */ /* 0x000fce00078e0000 */
.L_x_37:
[----:B------:R-:W-:Y:S05]  /*0430*/  BSYNC.RECONVERGENT B0 ;  /* 0x0000000000007941 */ /* 0x000fea0003800200 */
.L_x_36:
[----:B-----5:R-:W-:-:S05]  /*0440*/  FADD R7, R2, -R7 ;  /* 0x8000000702077221 */ /* 0x020fca0000000000 */
[----:B------:R-:W-:Y:S01]  /*0450*/  STG.E desc[UR4][R8.64], R7 ;  /* 0x0000000708007986 */ /* 0x000fe2000c101904 */
[----:B------:R-:W-:Y:S05]  /*0460*/  EXIT ;  /* 0x000000000000794d */ /* 0x000fea0003800000 */
        .weak           $__internal_2_$__cuda_sm3x_div_rn_noftz_f32_slowpath
        .type           $__internal_2_$__cuda_sm3x_div_rn_noftz_f32_slowpath,@function
        .size           $__internal_2_$__cuda_sm3x_div_rn_noftz_f32_slowpath,(.L_x_52 - $__internal_2_$__cuda_sm3x_div_rn_noftz_f32_slowpath)
$__internal_2_$__cuda_sm3x_div_rn_noftz_f32_slowpath:
[----:B------:R-:W-:Y:S01]  /*0470*/  SHF.R.U32.HI R12, RZ, 0x17, R3 ;  /* 0x00000017ff0c7819 */ /* 0x000fe20000011603 */
[----:B------:R-:W-:Y:S01]  /*0480*/  BSSY.RECONVERGENT B2, `(.L_x_38) ;  /* 0x0000062000027945 */ /* 0x000fe20003800200 */
[----:B------:R-:W-:Y:S02]  /*0490*/  SHF.R.U32.HI R11, RZ, 0x17, R0 ;  /* 0x00000017ff0b7819 */ /* 0x000fe40000011600 */
[----:B------:R-:W-:Y:S02]  /*04a0*/  LOP3.LUT R12, R12, 0xff, RZ, 0xc0, !PT ;  /* 0x000000ff0c0c7812 */ /* 0x000fe400078ec0ff */
        /* <DEDUP_REMOVED lines=30> */
.L_x_39:
[----:B------:R-:W-:Y:S01]  /*0690*/  LEA R14, R12, 0xc0800000, 0x17 ;  /* 0xc08000000c0e7811 */ /* 0x000fe200078eb8ff */
[----:B------:R-:W-:Y:S01]  /*06a0*/  BSSY.RECONVERGENT B3, `(.L_x_44) ;  /* 0x0000036000037945 */ /* 0x000fe20003800200 */
[----:B------:R-:W-:-:S03]  /*06b0*/  IADD3 R13, PT, PT, R13, -0x7f, RZ ;  /* 0xffffff810d0d7810 */ /* 0x000fc60007ffe0ff */
[----:B------:R-:W-:Y:S02]  /*06c0*/  IMAD.IADD R14, R3, 0x1, -R14 ;  /* 0x00000001030e7824 */ /* 0x000fe400078e0a0e */
[C---:B------:R-:W-:Y:S02]  /*06d0*/  IMAD R0, R13.reuse, -0x800000, R0 ;  /* 0xff8000000d007824 */ /* 0x040fe400078e0200 */
[----:B------:R0:W1:Y:S01]  /*06e0*/  MUFU.RCP R3, R14 ;  /* 0x0000000e00037308 */ /* 0x0000620000001000 */
[----:B------:R-:W-:Y:S01]  /*06f0*/  FADD.FTZ R15, -R14, -RZ ;  /* 0x800000ff0e0f7221 */ /* 0x000fe20000010100 */
[----:B0-----:R-:W-:-:S05]  /*0700*/  IADD3 R14, PT, PT, R13, 0x7f, -R12 ;  /* 0x0000007f0d0e7810 */ /* 0x001fca0007ffe80c */
[----:B------:R-:W-:Y:S02]  /*0710*/  IMAD.IADD R11, R14, 0x1, R11 ;  /* 0x000000010e0b7824 */ /* 0x000fe400078e020b */
[----:B-1----:R-:W-:-:S04]  /*0720*/  FFMA R16, R3, R15, 1 ;  /* 0x3f80000003107423 */ /* 0x002fc8000000000f */
        /* <DEDUP_REMOVED lines=20> */
[----:B------:R-:W-:Y:S02]  /*0870*/  VIADD R14, R17, 0x20 ;  /* 0x00000020110e7836 */ /* 0x000fe40000000000 */
[-CC-:B------:R-:W-:Y:S01]  /*0880*/  FFMA.RM R12, R3, R15.reuse, R16.reuse ;  /* 0x0000000f030c7223 */ /* 0x180fe20000004010 */
[----:B------:R-:W-:Y:S02]  /*0890*/  ISETP.NE.AND P2, PT, R17, RZ, PT ;  /* 0x000000ff1100720c */ /* 0x000fe40003f45270 */
[----:B------:R-:W-:Y:S01]  /*08a0*/  LOP3.LUT R13, R11, 0x7fffff, RZ, 0xc0, !PT ;  /* 0x007fffff0b0d7812 */ /* 0x000fe200078ec0ff */
[----:B------:R-:W-:Y:S01]  /*08b0*/  FFMA.RP R11, R3, R15, R16 ;  /* 0x0000000f030b7223 */ /* 0x000fe20000008010 */
[----:B------:R-:W-:Y:S02]  /*08c0*/  ISETP.NE.AND P1, PT, R17, RZ, PT ;  /* 0x000000ff1100720c */ /* 0x000fe40003f25270 */
[----:B------:R-:W-:-:S02]  /*08d0*/  LOP3.LUT R13, R13, 0x800000, RZ, 0xfc, !PT ;  /* 0x008000000d0d7812 */ /* 0x000fc400078efcff */
[----:B------:R-:W-:Y:S02]  /*08e0*/  IADD3 R3, PT, PT, -R17, RZ, RZ ;  /* 0x000000ff11037210 */ /* 0x000fe40007ffe1ff */
[----:B------:R-:W-:Y:S02]  /*08f0*/  SHF.L.U32 R14, R13, R14, RZ ;  /* 0x0000000e0d0e7219 */ /* 0x000fe400000006ff */
[----:B------:R-:W-:Y:S02]  /*0900*/  FSETP.NEU.FTZ.AND P0, PT, R11, R12, PT ;  /* 0x0000000c0b00720b */ /* 0x000fe40003f1d000 */
[----:B------:R-:W-:Y:S02]  /*0910*/  SEL R12, R3, RZ, P2 ;  /* 0x000000ff030c7207 */ /* 0x000fe40001000000 */
[----:B------:R-:W-:Y:S02]  /*0920*/  ISETP.NE.AND P1, PT, R14, RZ, P1 ;  /* 0x000000ff0e00720c */ /* 0x000fe40000f25270 */
[----:B------:R-:W-:-:S02]  /*0930*/  SHF.R.U32.HI R12, RZ, R12, R13 ;  /* 0x0000000cff0c7219 */ /* 0x000fc4000001160d */
[----:B------:R-:W-:Y:S02]  /*0940*/  PLOP3.LUT P0, PT, P0, P1, PT, 0xf8, 0x8f ;  /* 0x00000000008f781c */ /* 0x000fe40000703f70 */
[----:B------:R-:W-:Y:S02]  /*0950*/  SHF.R.U32.HI R14, RZ, 0x1, R12 ;  /* 0x00000001ff0e7819 */ /* 0x000fe4000001160c */
[----:B------:R-:W-:-:S04]  /*0960*/  SEL R3, RZ, 0x1, !P0 ;  /* 0x00000001ff037807 */ /* 0x000fc80004000000 */
[----:B------:R-:W-:-:S04]  /*0970*/  LOP3.LUT R3, R3, 0x1, R14, 0xf8, !PT ;  /* 0x0000000103037812 */ /* 0x000fc800078ef80e */
[----:B------:R-:W-:-:S05]  /*0980*/  LOP3.LUT R3, R3, R12, RZ, 0xc0, !PT ;  /* 0x0000000c03037212 */ /* 0x000fca00078ec0ff */
[----:B------:R-:W-:-:S05]  /*0990*/  IMAD.IADD R3, R14, 0x1, R3 ;  /* 0x000000010e037824 */ /* 0x000fca00078e0203 */
[----:B------:R-:W-:Y:S01]  /*09a0*/  LOP3.LUT R0, R3, R0, RZ, 0xfc, !PT ;  /* 0x0000000003007212 */ /* 0x000fe200078efcff */
[----:B------:R-:W-:Y:S06]  /*09b0*/  BRA `(.L_x_47) ;  /* 0x0000000000107947 */ /* 0x000fec0003800000 */
.L_x_46:
[----:B------:R-:W-:-:S04]  /*09c0*/  LOP3.LUT R0, R0, 0x80000000, RZ, 0xc0, !PT ;  /* 0x8000000000007812 */ /* 0x000fc800078ec0ff */
[----:B------:R-:W-:Y:S01]  /*09d0*/  LOP3.LUT R0, R0, 0x7f800000, RZ, 0xfc, !PT ;  /* 0x7f80000000007812 */ /* 0x000fe200078efcff */
[----:B------:R-:W-:Y:S06]  /*09e0*/  BRA `(.L_x_47) ;  /* 0x0000000000047947 */ /* 0x000fec0003800000 */
.L_x_45:
[----:B------:R-:W-:-:S07]  /*09f0*/  IMAD R0, R11, 0x800000, R0 ;  /* 0x008000000b007824 */ /* 0x000fce00078e0200 */
.L_x_47:
[----:B------:R-:W-:Y:S05]  /*0a00*/  BSYNC.RECONVERGENT B3 ;  /* 0x0000000000037941 */ /* 0x000fea0003800200 */
.L_x_44:
[----:B------:R-:W-:Y:S05]  /*0a10*/  BRA `(.L_x_48) ;  /* 0x0000000000207947 */ /* 0x000fea0003800000 */
.L_x_43:
[----:B------:R-:W-:-:S04]  /*0a20*/  LOP3.LUT R0, R3, 0x80000000, R0, 0x48, !PT ;  /* 0x8000000003007812 */ /* 0x000fc800078e4800 */
[----:B------:R-:W-:Y:S01]  /*0a30*/  LOP3.LUT R0, R0, 0x7f800000, RZ, 0xfc, !PT ;  /* 0x7f80000000007812 */ /* 0x000fe200078efcff */
[----:B------:R-:W-:Y:S06]  /*0a40*/  BRA `(.L_x_48) ;  /* 0x0000000000147947 */ /* 0x000fec0003800000 */
.L_x_42:
[----:B------:R-:W-:Y:S01]  /*0a50*/  LOP3.LUT R0, R3, 0x80000000, R0, 0x48, !PT ;  /* 0x8000000003007812 */ /* 0x000fe200078e4800 */
[----:B------:R-:W-:Y:S06]  /*0a60*/  BRA `(.L_x_48) ;  /* 0x00000000000c7947 */ /* 0x000fec0003800000 */
.L_x_41:
[----:B------:R-:W0:Y:S01]  /*0a70*/  MUFU.RSQ R0, -QNAN ;  /* 0xffc0000000007908 */ /* 0x000e220000001400 */
[----:B------:R-:W-:Y:S05]  /*0a80*/  BRA `(.L_x_48) ;  /* 0x0000000000047947 */ /* 0x000fea0003800000 */
.L_x_40:
[----:B------:R-:W-:-:S07]  /*0a90*/  FADD.FTZ R0, R0, R3 ;  /* 0x0000000300007221 */ /* 0x000fce0000010000 */
.L_x_48:
[----:B------:R-:W-:Y:S05]  /*0aa0*/  BSYNC.RECONVERGENT B2 ;  /* 0x0000000000027941 */ /* 0x000fea0003800200 */
.L_x_38:
[----:B------:R-:W-:-:S04]  /*0ab0*/  IMAD.MOV.U32 R11, RZ, RZ, 0x0 ;  /* 0x00000000ff0b7424 */ /* 0x000fc800078e00ff */
[----:B0-----:R-:W-:Y:S05]  /*0ac0*/  RET.REL.NODEC R10 `(_Z16LU_factorizationPfS_iiii) ;  /* 0xfffffff40a4c7950 */ /* 0x001fea0003c3ffff */
.L_x_49:
        /* <DEDUP_REMOVED lines=11> */
.L_x_52:


//--------------------- .nv.shared.reserved.0     --------------------------
	.section	.nv.shared.reserved.0,"aw",@nobits
	.weak		__nv_reservedSMEM_offset_0_alias
	.size		__nv_reservedSMEM_offset_0_alias, 0, 64
	.other		__nv_reservedSMEM_offset_0_alias,@"STO_CUDA_RESERVED_SHARED STV_DEFAULT"
__nv_reservedSMEM_offset_0_alias:
	.zero		0
	.zero		64


//--------------------- .nv.constant0._Z8solve_UxPfS_iiii --------------------------
	.section	.nv.constant0._Z8solve_UxPfS_iiii,"a",@progbits
	.sectionflags	@""
	.align	4
.nv.constant0._Z8solve_UxPfS_iiii:
	.zero		928


//--------------------- .nv.constant0._Z8solve_LxPfS_iiii --------------------------
	.section	.nv.constant0._Z8solve_LxPfS_iiii,"a",@progbits
	.sectionflags	@""
	.align	4
.nv.constant0._Z8solve_LxPfS_iiii:
	.zero		928


//--------------------- .nv.constant0._Z16LU_factorizationPfS_iiii --------------------------
	.section	.nv.constant0._Z16LU_factorizationPfS_iiii,"a",@progbits
	.sectionflags	@""
	.align	4
.nv.constant0._Z16LU_factorizationPfS_iiii:
	.zero		928


//--------------------- SYMBOLS --------------------------

	.type		.nv.reservedSmem.offset0,@object
	.size		.nv.reservedSmem.offset0,0x4
